	.target	sm_90a

	.elftype	@"ET_EXEC"


//--------------------- .note.nv.tkinfo           --------------------------
	.section	.note.nv.tkinfo,"",@"SHT_NOTE"
	.sectionflags	@"SHF_NOTE_NV_TKINFO"
	.tkinfo
        /*0018*/ 	.word	0x00000002
        /*0030*/ 	.string	""
        /*0030*/ 	.string	"ptxas"
        /*0030*/ 	.string	"Cuda compilation tools, release 13.0, V13.0.88"
        /*0030*/ 	.string	"Build cuda_13.0.r13.0/compiler.36424714_0"
        /*0030*/ 	.string	"-arch sm_90a -m 64 "



//--------------------- .note.nv.cuinfo           --------------------------
	.section	.note.nv.cuinfo,"",@"SHT_NOTE"
	.sectionflags	@"SHF_NOTE_NV_CUINFO"
        /*0018*/ 	.short	0x0002
        /*001a*/ 	.short	0x005a
        /*001c*/ 	.short	0x0082
	.zero		2


//--------------------- .nv.info                  --------------------------
	.section	.nv.info,"",@"SHT_CUDA_INFO"
	.align	4


	//----- nvinfo : EIATTR_REGCOUNT
	.align		4
        /*0000*/ 	.byte	0x04, 0x2f
        /*0002*/ 	.short	(.L_12 - .L_11)
	.align		4
.L_11:
        /*0004*/ 	.word	index@(_ZN7cutlass13device_kernelINS_4gemm6kernel13GemmUniversalIN4cute5tupleIJiiiiEEENS1_10collective13CollectiveMmaINS1_37MainloopSm90TmaGmmaWarpSpecializedFP8ILi5ENS5_IJNS4_1CILi2EEENSA_ILi1EEESC_EEENS1_35KernelTmaWarpSpecializedCooperativeEEENS5_IJNSA_ILi256EEENSA_ILi128EEENSA_ILi64EEEEEENS_12float_e5m2_tENS5_IJlSC_lEEESK_SL_NS4_8TiledMMAINS4_8MMA_AtomIJNS4_4SM904GMMA31MMA_64x128x32_F32E5M2E5M2_SS_TNILNSP_7ScaleInE1ELSR_1EEEEEENS4_6LayoutISD_NS5_IJSC_NSA_ILi0EEESV_EEEEENS5_IJNS4_10UnderscoreESY_SY_EEEEENS4_13SM90_TMA_LOADENS4_14ComposedLayoutINS4_7SwizzleILi2ELi4ELi3EEENS4_18smem_ptr_flag_bitsILi8EEENSU_INS5_IJNSA_ILi8EEESI_EEENS5_IJSI_SC_EEEEEEEvNS4_8identityENS4_23SM90_TMA_LOAD_MULTICASTES1B_vS1C_EENS_8epilogue10collective6detail29Sm90TmaWarpSpecializedAdapterINS1G_15DefaultEpilogueISK_SL_SL_NS1F_6thread17LinearCombinationISK_Li1EffLNS1K_9ScaleType4KindE0ELNS_15FloatRoundStyleE2ESK_EENS1_15EpilogueDefaultEEEEEvvEEEEvNT_6ParamsE)
        /*0008*/ 	.word	0x000000a8


	//----- nvinfo : EIATTR_FRAME_SIZE
	.align		4
.L_12:
        /*000c*/ 	.byte	0x04, 0x11
        /*000e*/ 	.short	(.L_14 - .L_13)
	.align		4
.L_13:
        /*0010*/ 	.word	index@(_ZN7cutlass13device_kernelINS_4gemm6kernel13GemmUniversalIN4cute5tupleIJiiiiEEENS1_10collective13CollectiveMmaINS1_37MainloopSm90TmaGmmaWarpSpecializedFP8ILi5ENS5_IJNS4_1CILi2EEENSA_ILi1EEESC_EEENS1_35KernelTmaWarpSpecializedCooperativeEEENS5_IJNSA_ILi256EEENSA_ILi128EEENSA_ILi64EEEEEENS_12float_e5m2_tENS5_IJlSC_lEEESK_SL_NS4_8TiledMMAINS4_8MMA_AtomIJNS4_4SM904GMMA31MMA_64x128x32_F32E5M2E5M2_SS_TNILNSP_7ScaleInE1ELSR_1EEEEEENS4_6LayoutISD_NS5_IJSC_NSA_ILi0EEESV_EEEEENS5_IJNS4_10UnderscoreESY_SY_EEEEENS4_13SM90_TMA_LOADENS4_14ComposedLayoutINS4_7SwizzleILi2ELi4ELi3EEENS4_18smem_ptr_flag_bitsILi8EEENSU_INS5_IJNSA_ILi8EEESI_EEENS5_IJSI_SC_EEEEEEEvNS4_8identityENS4_23SM90_TMA_LOAD_MULTICASTES1B_vS1C_EENS_8epilogue10collective6detail29Sm90TmaWarpSpecializedAdapterINS1G_15DefaultEpilogueISK_SL_SL_NS1F_6thread17LinearCombinationISK_Li1EffLNS1K_9ScaleType4KindE0ELNS_15FloatRoundStyleE2ESK_EENS1_15EpilogueDefaultEEEEEvvEEEEvNT_6ParamsE)
        /*0014*/ 	.word	0x00000108


	//----- nvinfo : EIATTR_MIN_STACK_SIZE
	.align		4
.L_14:
        /*0018*/ 	.byte	0x04, 0x12
        /*001a*/ 	.short	(.L_16 - .L_15)
	.align		4
.L_15:
        /*001c*/ 	.word	index@(_ZN7cutlass13device_kernelINS_4gemm6kernel13GemmUniversalIN4cute5tupleIJiiiiEEENS1_10collective13CollectiveMmaINS1_37MainloopSm90TmaGmmaWarpSpecializedFP8ILi5ENS5_IJNS4_1CILi2EEENSA_ILi1EEESC_EEENS1_35KernelTmaWarpSpecializedCooperativeEEENS5_IJNSA_ILi256EEENSA_ILi128EEENSA_ILi64EEEEEENS_12float_e5m2_tENS5_IJlSC_lEEESK_SL_NS4_8TiledMMAINS4_8MMA_AtomIJNS4_4SM904GMMA31MMA_64x128x32_F32E5M2E5M2_SS_TNILNSP_7ScaleInE1ELSR_1EEEEEENS4_6LayoutISD_NS5_IJSC_NSA_ILi0EEESV_EEEEENS5_IJNS4_10UnderscoreESY_SY_EEEEENS4_13SM90_TMA_LOADENS4_14ComposedLayoutINS4_7SwizzleILi2ELi4ELi3EEENS4_18smem_ptr_flag_bitsILi8EEENSU_INS5_IJNSA_ILi8EEESI_EEENS5_IJSI_SC_EEEEEEEvNS4_8identityENS4_23SM90_TMA_LOAD_MULTICASTES1B_vS1C_EENS_8epilogue10collective6detail29Sm90TmaWarpSpecializedAdapterINS1G_15DefaultEpilogueISK_SL_SL_NS1F_6thread17LinearCombinationISK_Li1EffLNS1K_9ScaleType4KindE0ELNS_15FloatRoundStyleE2ESK_EENS1_15EpilogueDefaultEEEEEvvEEEEvNT_6ParamsE)
        /*0020*/ 	.word	0x00000108
.L_16:


//--------------------- .nv.compat                --------------------------
	.section	.nv.compat,"",@"SHT_CUDA_COMPAT_INFO"
	.align	4
        /*0000*/ 	.byte	0x02, 0x09, 0x01, 0x00, 0x02, 0x02, 0x04, 0x00, 0x02, 0x05, 0x05, 0x00, 0x03, 0x07, 0x01, 0x01
        /*0010*/ 	.byte	0x02, 0x03, 0x01, 0x00, 0x02, 0x06, 0x01, 0x00, 0x04, 0x0b, 0x08, 0x00, 0x00, 0x00, 0x00, 0x00
        /*0020*/ 	.byte	0x00, 0x00, 0x00, 0x00


//--------------------- .nv.info._ZN7cutlass13device_kernelINS_4gemm6kernel13GemmUniversalIN4cute5tupleIJiiiiEEENS1_10collective13CollectiveMmaINS1_37MainloopSm90TmaGmmaWarpSpecializedFP8ILi5ENS5_IJNS4_1CILi2EEENSA_ILi1EEESC_EEENS1_35KernelTmaWarpSpecializedCooperativeEEENS5_IJNSA_ILi256EEENSA_ILi128EEENSA_ILi64EEEEEENS_12float_e5m2_tENS5_IJlSC_lEEESK_SL_NS4_8TiledMMAINS4_8MMA_AtomIJNS4_4SM904GMMA31MMA_64x128x32_F32E5M2E5M2_SS_TNILNSP_7ScaleInE1ELSR_1EEEEEENS4_6LayoutISD_NS5_IJSC_NSA_ILi0EEESV_EEEEENS5_IJNS4_10UnderscoreESY_SY_EEEEENS4_13SM90_TMA_LOADENS4_14ComposedLayoutINS4_7SwizzleILi2ELi4ELi3EEENS4_18smem_ptr_flag_bitsILi8EEENSU_INS5_IJNSA_ILi8EEESI_EEENS5_IJSI_SC_EEEEEEEvNS4_8identityENS4_23SM90_TMA_LOAD_MULTICASTES1B_vS1C_EENS_8epilogue10collective6detail29Sm90TmaWarpSpecializedAdapterINS1G_15DefaultEpilogueISK_SL_SL_NS1F_6thread17LinearCombinationISK_Li1EffLNS1K_9ScaleType4KindE0ELNS_15FloatRoundStyleE2ESK_EENS1_15EpilogueDefaultEEEEEvvEEEEvNT_6ParamsE --------------------------
	.section	.nv.info._ZN7cutlass13device_kernelINS_4gemm6kernel13GemmUniversalIN4cute5tupleIJiiiiEEENS1_10collective13CollectiveMmaINS1_37MainloopSm90TmaGmmaWarpSpecializedFP8ILi5ENS5_IJNS4_1CILi2EEENSA_ILi1EEESC_EEENS1_35KernelTmaWarpSpecializedCooperativeEEENS5_IJNSA_ILi256EEENSA_ILi128EEENSA_ILi64EEEEEENS_12float_e5m2_tENS5_IJlSC_lEEESK_SL_NS4_8TiledMMAINS4_8MMA_AtomIJNS4_4SM904GMMA31MMA_64x128x32_F32E5M2E5M2_SS_TNILNSP_7ScaleInE1ELSR_1EEEEEENS4_6LayoutISD_NS5_IJSC_NSA_ILi0EEESV_EEEEENS5_IJNS4_10UnderscoreESY_SY_EEEEENS4_13SM90_TMA_LOADENS4_14ComposedLayoutINS4_7SwizzleILi2ELi4ELi3EEENS4_18smem_ptr_flag_bitsILi8EEENSU_INS5_IJNSA_ILi8EEESI_EEENS5_IJSI_SC_EEEEEEEvNS4_8identityENS4_23SM90_TMA_LOAD_MULTICASTES1B_vS1C_EENS_8epilogue10collective6detail29Sm90TmaWarpSpecializedAdapterINS1G_15DefaultEpilogueISK_SL_SL_NS1F_6thread17LinearCombinationISK_Li1EffLNS1K_9ScaleType4KindE0ELNS_15FloatRoundStyleE2ESK_EENS1_15EpilogueDefaultEEEEEvvEEEEvNT_6ParamsE,"",@"SHT_CUDA_INFO"
	.sectionflags	@""
	.align	4


	//----- nvinfo : EIATTR_CUDA_API_VERSION
	.align		4
        /*0000*/ 	.byte	0x04, 0x37
        /*0002*/ 	.short	(.L_18 - .L_17)
.L_17:
        /*0004*/ 	.word	0x00000082


	//----- nvinfo : EIATTR_KPARAM_INFO
	.align		4
.L_18:
        /*0008*/ 	.byte	0x04, 0x17
        /*000a*/ 	.short	(.L_20 - .L_19)
.L_19:
        /*000c*/ 	.word	0x00000000
        /*0010*/ 	.short	0x0000
        /*0012*/ 	.short	0x0070
        /*0014*/ 	.byte	0x00, 0xf0, 0x01, 0x10


	//----- nvinfo : EIATTR_SPARSE_MMA_MASK
	.align		4
.L_20:
        /*0018*/ 	.byte	0x03, 0x50
        /*001a*/ 	.short	0x0000


	//----- nvinfo : EIATTR_MAXREG_COUNT
	.align		4
        /*001c*/ 	.byte	0x03, 0x1b
        /*001e*/ 	.short	0x00a8


	//----- nvinfo : EIATTR_NUM_BARRIERS
	.align		4
        /*0020*/ 	.byte	0x02, 0x4c
        /*0022*/ 	.byte	0x01
	.zero		1


	//----- nvinfo : EIATTR_ANNOTATIONS
	.align		4
        /*0024*/ 	.byte	0x04, 0x55
        /*0026*/ 	.short	(.L_22 - .L_21)


	//   ....[0]....
.L_21:
        /*0028*/ 	.word	0x00000001
        /*002c*/ 	.byte	0x30, 0x07, 0x00, 0x00, 0x01, 0x00, 0x00, 0x00, 0x20, 0x08, 0x00, 0x00, 0x01, 0x00, 0x00, 0x00
        /* <DEDUP_REMOVED lines=198> */
        /*0c9c*/ 	.byte	0x80, 0x06, 0x01, 0x00


	//----- nvinfo : EIATTR_MERCURY_ISA_VERSION
	.align		4
.L_22:
        /*0ca0*/ 	.byte	0x03, 0x5f
        /*0ca2*/ 	.short	0x0101


	//----- nvinfo : EIATTR_INT_WARP_WIDE_INSTR_OFFSETS
	.align		4
        /*0ca4*/ 	.byte	0x04, 0x31
        /*0ca6*/ 	.short	(.L_24 - .L_23)


	//   ....[0]....
.L_23:
        /*0ca8*/ 	.word	0x00000570


	//   ....[1]....
        /*0cac*/ 	.word	0x00000590


	//   ....[2]....
        /*0cb0*/ 	.word	0x00000700


	//----- nvinfo : EIATTR_COOP_GROUP_MASK_REGIDS
	.align		4
.L_24:
        /*0cb4*/ 	.byte	0x04, 0x29
        /*0cb6*/ 	.short	(.L_26 - .L_25)


	//   ....[0]....
.L_25:
        /*0cb8*/ 	.word	0xffffffff


	//   ....[1]....
        /*0cbc*/ 	.word	0xffffffff


	//   ....[2]....
        /*0cc0*/ 	.word	0xffffffff


	//   ....[3]....
        /*0cc4*/ 	.word	0xffffffff


	//   ....[4]....
        /*0cc8*/ 	.word	0xffffffff


	//   ....[5]....
        /*0ccc*/ 	.word	0xffffffff


	//----- nvinfo : EIATTR_COOP_GROUP_INSTR_OFFSETS
	.align		4
.L_26:
        /*0cd0*/ 	.byte	0x04, 0x28
        /*0cd2*/ 	.short	(.L_28 - .L_27)


	//   ....[0]....
.L_27:
        /*0cd4*/ 	.word	0x00000070


	//   ....[1]....
        /*0cd8*/ 	.word	0x00000080


	//   ....[2]....
        /*0cdc*/ 	.word	0x000001a0


	//   ....[3]....
        /*0ce0*/ 	.word	0x000003e0


	//   ....[4]....
        /*0ce4*/ 	.word	0x00000860


	//   ....[5]....
        /*0ce8*/ 	.word	0x000015e0


	//----- nvinfo : EIATTR_REG_RECONFIG
	.align		4
.L_28:
        /*0cec*/ 	.byte	0x01, 0x54
	.zero		2


	//----- nvinfo : EIATTR_MBARRIER_INSTR_OFFSETS
	.align		4
        /*0cf0*/ 	.byte	0x04, 0x39
        /*0cf2*/ 	.short	(.L_30 - .L_29)


	//   ....[0]....
.L_29:
        /*0cf4*/ 	.word	0x00000320
        /*0cf8*/ 	.word	0x000000ff
        /*0cfc*/ 	.word	0x00000000
        /*0d00*/ 	.short	0x0100
        /*0d02*/ 	.byte	0x09
	.zero		1


	//   ....[1]....
        /*0d04*/ 	.word	0x00000330
        /*0d08*/ 	.word	0x000000ff
        /*0d0c*/ 	.word	0x00000028
        /*0d10*/ 	.short	0x0100
        /*0d12*/ 	.byte	0x09
	.zero		1


	//   ....[2]....
        /*0d14*/ 	.word	0x00000340
        /*0d18*/ 	.word	0x000000ff
        /*0d1c*/ 	.word	0x00000008
        /*0d20*/ 	.short	0x0100
        /*0d22*/ 	.byte	0x09
	.zero		1


	//   ....[3]....
        /*0d24*/ 	.word	0x00000350
        /*0d28*/ 	.word	0x000000ff
        /*0d2c*/ 	.word	0x00000030
        /*0d30*/ 	.short	0x0100
        /*0d32*/ 	.byte	0x09
	.zero		1


	//   ....[4]....
        /*0d34*/ 	.word	0x00000360
        /*0d38*/ 	.word	0x000000ff
        /*0d3c*/ 	.word	0x00000010
        /*0d40*/ 	.short	0x0100
        /*0d42*/ 	.byte	0x09
	.zero		1


	//   ....[5]....
        /*0d44*/ 	.word	0x00000370
        /*0d48*/ 	.word	0x000000ff
        /*0d4c*/ 	.word	0x00000038
        /*0d50*/ 	.short	0x0100
        /*0d52*/ 	.byte	0x09
	.zero		1


	//   ....[6]....
        /*0d54*/ 	.word	0x00000380
        /*0d58*/ 	.word	0x000000ff
        /*0d5c*/ 	.word	0x00000018
        /*0d60*/ 	.short	0x0100
        /*0d62*/ 	.byte	0x09
	.zero		1


	//   ....[7]....
        /*0d64*/ 	.word	0x00000390
        /*0d68*/ 	.word	0x000000ff
        /*0d6c*/ 	.word	0x00000040
        /*0d70*/ 	.short	0x0100
        /*0d72*/ 	.byte	0x09
	.zero		1


	//   ....[8]....
        /*0d74*/ 	.word	0x000003a0
        /*0d78*/ 	.word	0x000000ff
        /*0d7c*/ 	.word	0x00000020
        /*0d80*/ 	.short	0x0100
        /*0d82*/ 	.byte	0x09
	.zero		1


	//   ....[9]....
        /*0d84*/ 	.word	0x000003b0
        /*0d88*/ 	.word	0x000000ff
        /*0d8c*/ 	.word	0x00000048
        /*0d90*/ 	.short	0x0100
        /*0d92*/ 	.byte	0x09
	.zero		1


	//   ....[10]....
        /*0d94*/ 	.word	0x00000790
        /*0d98*/ 	.word	0x000000ff
        /*0d9c*/ 	.word	0x00000060
        /*0da0*/ 	.short	0x0100
        /*0da2*/ 	.byte	0x06
	.zero		1


	//   ....[11]....
        /*0da4*/ 	.word	0x00000800
        /*0da8*/ 	.word	0x000000ff
        /*0dac*/ 	.word	0x00000068
        /*0db0*/ 	.short	0x0100
        /*0db2*/ 	.byte	0x06
	.zero		1


	//   ....[12]....
        /*0db4*/ 	.word	0x00001df0
        /*0db8*/ 	.word	0x000000ff
        /*0dbc*/ 	.word	0x00000000
        /*0dc0*/ 	.short	0x010a
        /*0dc2*/ 	.byte	0x06
	.zero		1


	//   ....[13]....
        /*0dc4*/ 	.word	0x00001e30
        /*0dc8*/ 	.word	0x000000ff
        /*0dcc*/ 	.word	0x00000000
        /*0dd0*/ 	.short	0x010a
        /*0dd2*/ 	.byte	0x06
	.zero		1


	//   ....[14]....
        /*0dd4*/ 	.word	0x000030c0
        /*0dd8*/ 	.word	0x000000ff
        /*0ddc*/ 	.word	0x00000000
        /*0de0*/ 	.short	0x010a
        /*0de2*/ 	.byte	0x10
	.zero		1


	//   ....[15]....
        /*0de4*/ 	.word	0x00003100
        /*0de8*/ 	.word	0x000000ff
        /*0dec*/ 	.word	0x00000000
        /*0df0*/ 	.short	0x010a
        /*0df2*/ 	.byte	0x10
	.zero		1


	//   ....[16]....
        /*0df4*/ 	.word	0x00004210
        /*0df8*/ 	.word	0x000000e5
        /*0dfc*/ 	.word	0x00000000
        /*0e00*/ 	.short	0x0101
        /*0e02*/ 	.byte	0x3f
	.zero		1


	//   ....[17]....
        /*0e04*/ 	.word	0x00005430
        /*0e08*/ 	.word	0x00000018
        /*0e0c*/ 	.word	0x00000000
        /*0e10*/ 	.short	0x0101
        /*0e12*/ 	.byte	0x3f
	.zero		1


	//   ....[18]....
        /*0e14*/ 	.word	0x0000f7f0
        /*0e18*/ 	.word	0x0000000d
        /*0e1c*/ 	.word	0x00000028
        /*0e20*/ 	.short	0x010a
        /*0e22*/ 	.byte	0x3f
	.zero		1


	//   ....[19]....
        /*0e24*/ 	.word	0x0000fbd0
        /*0e28*/ 	.word	0x00000004
        /*0e2c*/ 	.word	0x00000068
        /*0e30*/ 	.short	0x0101
        /*0e32*/ 	.byte	0x3f
	.zero		1


	//   ....[20]....
        /*0e34*/ 	.word	0x00010340
        /*0e38*/ 	.word	0x00000005
        /*0e3c*/ 	.word	0x00000000
        /*0e40*/ 	.short	0x010a
        /*0e42*/ 	.byte	0x3f
	.zero		1


	//   ....[21]....
        /*0e44*/ 	.word	0x000103c0
        /*0e48*/ 	.word	0x00000007
        /*0e4c*/ 	.word	0x00000000
        /*0e50*/ 	.short	0x010a
        /*0e52*/ 	.byte	0x3f
	.zero		1


	//   ....[22]....
        /*0e54*/ 	.word	0x00010450
        /*0e58*/ 	.word	0x00000006
        /*0e5c*/ 	.word	0x00000000
        /*0e60*/ 	.short	0x010a
        /*0e62*/ 	.byte	0x3f
	.zero		1


	//   ....[23]....
        /*0e64*/ 	.word	0x000104e0
        /*0e68*/ 	.word	0x00000007
        /*0e6c*/ 	.word	0x00000000
        /*0e70*/ 	.short	0x010a
        /*0e72*/ 	.byte	0x3f
	.zero		1


	//   ....[24]....
        /*0e74*/ 	.word	0x00010570
        /*0e78*/ 	.word	0x00000003
        /*0e7c*/ 	.word	0x00000000
        /*0e80*/ 	.short	0x010a
        /*0e82*/ 	.byte	0x3f
	.zero		1


	//   ....[25]....
        /*0e84*/ 	.word	0x000105e0
        /*0e88*/ 	.word	0x00000003
        /*0e8c*/ 	.word	0x00000000
        /*0e90*/ 	.short	0x010a
        /*0e92*/ 	.byte	0x3f
	.zero		1


	//   ....[26]....
        /*0e94*/ 	.word	0x00010650
        /*0e98*/ 	.word	0x00000000
        /*0e9c*/ 	.word	0x00000000
        /*0ea0*/ 	.short	0x010a
        /*0ea2*/ 	.byte	0x3f
	.zero		1


	//   ....[27]....
        /*0ea4*/ 	.word	0x00010730
        /*0ea8*/ 	.word	0x0000000d
        /*0eac*/ 	.word	0x00000028
        /*0eb0*/ 	.short	0x010a
        /*0eb2*/ 	.byte	0x3f
	.zero		1


	//   ....[28]....
        /*0eb4*/ 	.word	0x00010800
        /*0eb8*/ 	.word	0x00000005
        /*0ebc*/ 	.word	0x00000000
        /*0ec0*/ 	.short	0x010a
        /*0ec2*/ 	.byte	0x3f
	.zero		1


	//   ....[29]....
        /*0ec4*/ 	.word	0x00010850
        /*0ec8*/ 	.word	0x00000007
        /*0ecc*/ 	.word	0x00000000
        /*0ed0*/ 	.short	0x010a
        /*0ed2*/ 	.byte	0x3f
	.zero		1


	//   ....[30]....
        /*0ed4*/ 	.word	0x000108a0
        /*0ed8*/ 	.word	0x00000006
        /*0edc*/ 	.word	0x00000000
        /*0ee0*/ 	.short	0x010a
        /*0ee2*/ 	.byte	0x3f
	.zero		1


	//   ....[31]....
        /*0ee4*/ 	.word	0x000108f0
        /*0ee8*/ 	.word	0x00000007
        /*0eec*/ 	.word	0x00000000
        /*0ef0*/ 	.short	0x010a
        /*0ef2*/ 	.byte	0x3f
	.zero		1


	//----- nvinfo : EIATTR_NUM_MBARRIERS
	.align		4
.L_30:
        /*0ef4*/ 	.byte	0x03, 0x38
        /*0ef6*/ 	.short	0x000c


	//----- nvinfo : EIATTR_EXIT_INSTR_OFFSETS
	.align		4
        /*0ef8*/ 	.byte	0x04, 0x1c
        /*0efa*/ 	.short	(.L_32 - .L_31)


	//   ....[0]....
.L_31:
        /*0efc*/ 	.word	0x000009f0


	//   ....[1]....
        /*0f00*/ 	.word	0x00001280


	//   ....[2]....
        /*0f04*/ 	.word	0x0000eed0


	//   ....[3]....
        /*0f08*/ 	.word	0x0000f460


	//   ....[4]....
        /*0f0c*/ 	.word	0x000105c0


	//----- nvinfo : EIATTR_MAX_THREADS
	.align		4
.L_32:
        /*0f10*/ 	.byte	0x04, 0x05
        /*0f12*/ 	.short	(.L_34 - .L_33)
.L_33:
        /*0f14*/ 	.word	0x00000180
        /*0f18*/ 	.word	0x00000001
        /*0f1c*/ 	.word	0x00000001


	//----- nvinfo : EIATTR_CRS_STACK_SIZE
	.align		4
.L_34:
        /*0f20*/ 	.byte	0x04, 0x1e
        /*0f22*/ 	.short	(.L_36 - .L_35)
.L_35:
        /*0f24*/ 	.word	0x00000000


	//----- nvinfo : EIATTR_CBANK_PARAM_SIZE
	.align		4
.L_36:
        /*0f28*/ 	.byte	0x03, 0x19
        /*0f2a*/ 	.short	0x0470


	//----- nvinfo : EIATTR_PARAM_CBANK
	.align		4
        /*0f2c*/ 	.byte	0x04, 0x0a
        /*0f2e*/ 	.short	(.L_38 - .L_37)
	.align		4
.L_37:
        /*0f30*/ 	.word	index@(.nv.constant0._ZN7cutlass13device_kernelINS_4gemm6kernel13GemmUniversalIN4cute5tupleIJiiiiEEENS1_10collective13CollectiveMmaINS1_37MainloopSm90TmaGmmaWarpSpecializedFP8ILi5ENS5_IJNS4_1CILi2EEENSA_ILi1EEESC_EEENS1_35KernelTmaWarpSpecializedCooperativeEEENS5_IJNSA_ILi256EEENSA_ILi128EEENSA_ILi64EEEEEENS_12float_e5m2_tENS5_IJlSC_lEEESK_SL_NS4_8TiledMMAINS4_8MMA_AtomIJNS4_4SM904GMMA31MMA_64x128x32_F32E5M2E5M2_SS_TNILNSP_7ScaleInE1ELSR_1EEEEEENS4_6LayoutISD_NS5_IJSC_NSA_ILi0EEESV_EEEEENS5_IJNS4_10UnderscoreESY_SY_EEEEENS4_13SM90_TMA_LOADENS4_14ComposedLayoutINS4_7SwizzleILi2ELi4ELi3EEENS4_18smem_ptr_flag_bitsILi8EEENSU_INS5_IJNSA_ILi8EEESI_EEENS5_IJSI_SC_EEEEEEEvNS4_8identityENS4_23SM90_TMA_LOAD_MULTICASTES1B_vS1C_EENS_8epilogue10collective6detail29Sm90TmaWarpSpecializedAdapterINS1G_15DefaultEpilogueISK_SL_SL_NS1F_6thread17LinearCombinationISK_Li1EffLNS1K_9ScaleType4KindE0ELNS_15FloatRoundStyleE2ESK_EENS1_15EpilogueDefaultEEEEEvvEEEEvNT_6ParamsE)
        /*0f34*/ 	.short	0x0210
        /*0f36*/ 	.short	0x0470


	//----- nvinfo : EIATTR_SW_WAR
	.align		4
.L_38:
        /*0f38*/ 	.byte	0x04, 0x36
        /*0f3a*/ 	.short	(.L_40 - .L_39)
.L_39:
        /*0f3c*/ 	.word	0x00000008
.L_40:


//--------------------- .nv.callgraph             --------------------------
	.section	.nv.callgraph,"",@"SHT_CUDA_CALLGRAPH"
	.align	4
	.sectionentsize	8
	.align		4
        /*0000*/ 	.word	0x00000000
	.align		4
        /*0004*/ 	.word	0xffffffff
	.align		4
        /*0008*/ 	.word	0x00000000
	.align		4
        /*000c*/ 	.word	0xfffffffe
	.align		4
        /*0010*/ 	.word	0x00000000
	.align		4
        /*0014*/ 	.word	0xfffffffd
	.align		4
        /*0018*/ 	.word	0x00000000
	.align		4
        /*001c*/ 	.word	0xfffffffc


//--------------------- .nv.constant4             --------------------------
	.section	.nv.constant4,"a",@progbits
	.align	8
	.align		8
.nv.constant4:
        /*0000*/ 	.dword	_ZN39_INTERNAL_91e58da3_4_k_cu_3a3235d8_56584cuda3std3__45__cpo5beginE
	.align		8
        /*0008*/ 	.dword	_ZN39_INTERNAL_91e58da3_4_k_cu_3a3235d8_56584cuda3std3__45__cpo3endE
	.align		8
        /*0010*/ 	.dword	_ZN39_INTERNAL_91e58da3_4_k_cu_3a3235d8_56584cuda3std3__45__cpo6cbeginE
	.align		8
        /*0018*/ 	.dword	_ZN39_INTERNAL_91e58da3_4_k_cu_3a3235d8_56584cuda3std3__45__cpo4cendE
	.align		8
        /*0020*/ 	.dword	_ZN39_INTERNAL_91e58da3_4_k_cu_3a3235d8_56584cuda3std3__441_GLOBAL__N__91e58da3_4_k_cu_3a3235d8_56586ignoreE
	.align		8
        /*0028*/ 	.dword	_ZN39_INTERNAL_91e58da3_4_k_cu_3a3235d8_56584cuda3std3__419piecewise_constructE
	.align		8
        /*0030*/ 	.dword	_ZN39_INTERNAL_91e58da3_4_k_cu_3a3235d8_56584cuda3std3__48in_placeE
	.align		8
        /*0038*/ 	.dword	_ZN39_INTERNAL_91e58da3_4_k_cu_3a3235d8_56584cuda3std6ranges3__45__cpo4swapE
	.align		8
        /*0040*/ 	.dword	_ZN39_INTERNAL_91e58da3_4_k_cu_3a3235d8_56584cuda3std6ranges3__45__cpo9iter_moveE
	.align		8
        /*0048*/ 	.dword	_ZN39_INTERNAL_91e58da3_4_k_cu_3a3235d8_56584cute7productE
	.align		8
        /*0050*/ 	.dword	_ZN39_INTERNAL_91e58da3_4_k_cu_3a3235d8_56584cute1_E


//--------------------- .text._ZN7cutlass13device_kernelINS_4gemm6kernel13GemmUniversalIN4cute5tupleIJiiiiEEENS1_10collective13CollectiveMmaINS1_37MainloopSm90TmaGmmaWarpSpecializedFP8ILi5ENS5_IJNS4_1CILi2EEENSA_ILi1EEESC_EEENS1_35KernelTmaWarpSpecializedCooperativeEEENS5_IJNSA_ILi256EEENSA_ILi128EEENSA_ILi64EEEEEENS_12float_e5m2_tENS5_IJlSC_lEEESK_SL_NS4_8TiledMMAINS4_8MMA_AtomIJNS4_4SM904GMMA31MMA_64x128x32_F32E5M2E5M2_SS_TNILNSP_7ScaleInE1ELSR_1EEEEEENS4_6LayoutISD_NS5_IJSC_NSA_ILi0EEESV_EEEEENS5_IJNS4_10UnderscoreESY_SY_EEEEENS4_13SM90_TMA_LOADENS4_14ComposedLayoutINS4_7SwizzleILi2ELi4ELi3EEENS4_18smem_ptr_flag_bitsILi8EEENSU_INS5_IJNSA_ILi8EEESI_EEENS5_IJSI_SC_EEEEEEEvNS4_8identityENS4_23SM90_TMA_LOAD_MULTICASTES1B_vS1C_EENS_8epilogue10collective6detail29Sm90TmaWarpSpecializedAdapterINS1G_15DefaultEpilogueISK_SL_SL_NS1F_6thread17LinearCombinationISK_Li1EffLNS1K_9ScaleType4KindE0ELNS_15FloatRoundStyleE2ESK_EENS1_15EpilogueDefaultEEEEEvvEEEEvNT_6ParamsE --------------------------
	.section	.text._ZN7cutlass13device_kernelINS_4gemm6kernel13GemmUniversalIN4cute5tupleIJiiiiEEENS1_10collective13CollectiveMmaINS1_37MainloopSm90TmaGmmaWarpSpecializedFP8ILi5ENS5_IJNS4_1CILi2EEENSA_ILi1EEESC_EEENS1_35KernelTmaWarpSpecializedCooperativeEEENS5_IJNSA_ILi256EEENSA_ILi128EEENSA_ILi64EEEEEENS_12float_e5m2_tENS5_IJlSC_lEEESK_SL_NS4_8TiledMMAINS4_8MMA_AtomIJNS4_4SM904GMMA31MMA_64x128x32_F32E5M2E5M2_SS_TNILNSP_7ScaleInE1ELSR_1EEEEEENS4_6LayoutISD_NS5_IJSC_NSA_ILi0EEESV_EEEEENS5_IJNS4_10UnderscoreESY_SY_EEEEENS4_13SM90_TMA_LOADENS4_14ComposedLayoutINS4_7SwizzleILi2ELi4ELi3EEENS4_18smem_ptr_flag_bitsILi8EEENSU_INS5_IJNSA_ILi8EEESI_EEENS5_IJSI_SC_EEEEEEEvNS4_8identityENS4_23SM90_TMA_LOAD_MULTICASTES1B_vS1C_EENS_8epilogue10collective6detail29Sm90TmaWarpSpecializedAdapterINS1G_15DefaultEpilogueISK_SL_SL_NS1F_6thread17LinearCombinationISK_Li1EffLNS1K_9ScaleType4KindE0ELNS_15FloatRoundStyleE2ESK_EENS1_15EpilogueDefaultEEEEEvvEEEEvNT_6ParamsE,"ax",@progbits
	.align	128
.text._ZN7cutlass13device_kernelINS_4gemm6kernel13GemmUniversalIN4cute5tupleIJiiiiEEENS1_10collective13CollectiveMmaINS1_37MainloopSm90TmaGmmaWarpSpecializedFP8ILi5ENS5_IJNS4_1CILi2EEENSA_ILi1EEESC_EEENS1_35KernelTmaWarpSpecializedCooperativeEEENS5_IJNSA_ILi256EEENSA_ILi128EEENSA_ILi64EEEEEENS_12float_e5m2_tENS5_IJlSC_lEEESK_SL_NS4_8TiledMMAINS4_8MMA_AtomIJNS4_4SM904GMMA31MMA_64x128x32_F32E5M2E5M2_SS_TNILNSP_7ScaleInE1ELSR_1EEEEEENS4_6LayoutISD_NS5_IJSC_NSA_ILi0EEESV_EEEEENS5_IJNS4_10UnderscoreESY_SY_EEEEENS4_13SM90_TMA_LOADENS4_14ComposedLayoutINS4_7SwizzleILi2ELi4ELi3EEENS4_18smem_ptr_flag_bitsILi8EEENSU_INS5_IJNSA_ILi8EEESI_EEENS5_IJSI_SC_EEEEEEEvNS4_8identityENS4_23SM90_TMA_LOAD_MULTICASTES1B_vS1C_EENS_8epilogue10collective6detail29Sm90TmaWarpSpecializedAdapterINS1G_15DefaultEpilogueISK_SL_SL_NS1F_6thread17LinearCombinationISK_Li1EffLNS1K_9ScaleType4KindE0ELNS_15FloatRoundStyleE2ESK_EENS1_15EpilogueDefaultEEEEEvvEEEEvNT_6ParamsE:
        .type           _ZN7cutlass13device_kernelINS_4gemm6kernel13GemmUniversalIN4cute5tupleIJiiiiEEENS1_10collective13CollectiveMmaINS1_37MainloopSm90TmaGmmaWarpSpecializedFP8ILi5ENS5_IJNS4_1CILi2EEENSA_ILi1EEESC_EEENS1_35KernelTmaWarpSpecializedCooperativeEEENS5_IJNSA_ILi256EEENSA_ILi128EEENSA_ILi64EEEEEENS_12float_e5m2_tENS5_IJlSC_lEEESK_SL_NS4_8TiledMMAINS4_8MMA_AtomIJNS4_4SM904GMMA31MMA_64x128x32_F32E5M2E5M2_SS_TNILNSP_7ScaleInE1ELSR_1EEEEEENS4_6LayoutISD_NS5_IJSC_NSA_ILi0EEESV_EEEEENS5_IJNS4_10UnderscoreESY_SY_EEEEENS4_13SM90_TMA_LOADENS4_14ComposedLayoutINS4_7SwizzleILi2ELi4ELi3EEENS4_18smem_ptr_flag_bitsILi8EEENSU_INS5_IJNSA_ILi8EEESI_EEENS5_IJSI_SC_EEEEEEEvNS4_8identityENS4_23SM90_TMA_LOAD_MULTICASTES1B_vS1C_EENS_8epilogue10collective6detail29Sm90TmaWarpSpecializedAdapterINS1G_15DefaultEpilogueISK_SL_SL_NS1F_6thread17LinearCombinationISK_Li1EffLNS1K_9ScaleType4KindE0ELNS_15FloatRoundStyleE2ESK_EENS1_15EpilogueDefaultEEEEEvvEEEEvNT_6ParamsE,@function
        .size           _ZN7cutlass13device_kernelINS_4gemm6kernel13GemmUniversalIN4cute5tupleIJiiiiEEENS1_10collective13CollectiveMmaINS1_37MainloopSm90TmaGmmaWarpSpecializedFP8ILi5ENS5_IJNS4_1CILi2EEENSA_ILi1EEESC_EEENS1_35KernelTmaWarpSpecializedCooperativeEEENS5_IJNSA_ILi256EEENSA_ILi128EEENSA_ILi64EEEEEENS_12float_e5m2_tENS5_IJlSC_lEEESK_SL_NS4_8TiledMMAINS4_8MMA_AtomIJNS4_4SM904GMMA31MMA_64x128x32_F32E5M2E5M2_SS_TNILNSP_7ScaleInE1ELSR_1EEEEEENS4_6LayoutISD_NS5_IJSC_NSA_ILi0EEESV_EEEEENS5_IJNS4_10UnderscoreESY_SY_EEEEENS4_13SM90_TMA_LOADENS4_14ComposedLayoutINS4_7SwizzleILi2ELi4ELi3EEENS4_18smem_ptr_flag_bitsILi8EEENSU_INS5_IJNSA_ILi8EEESI_EEENS5_IJSI_SC_EEEEEEEvNS4_8identityENS4_23SM90_TMA_LOAD_MULTICASTES1B_vS1C_EENS_8epilogue10collective6detail29Sm90TmaWarpSpecializedAdapterINS1G_15DefaultEpilogueISK_SL_SL_NS1F_6thread17LinearCombinationISK_Li1EffLNS1K_9ScaleType4KindE0ELNS_15FloatRoundStyleE2ESK_EENS1_15EpilogueDefaultEEEEEvvEEEEvNT_6ParamsE,(.L_x_336 - _ZN7cutlass13device_kernelINS_4gemm6kernel13GemmUniversalIN4cute5tupleIJiiiiEEENS1_10collective13CollectiveMmaINS1_37MainloopSm90TmaGmmaWarpSpecializedFP8ILi5ENS5_IJNS4_1CILi2EEENSA_ILi1EEESC_EEENS1_35KernelTmaWarpSpecializedCooperativeEEENS5_IJNSA_ILi256EEENSA_ILi128EEENSA_ILi64EEEEEENS_12float_e5m2_tENS5_IJlSC_lEEESK_SL_NS4_8TiledMMAINS4_8MMA_AtomIJNS4_4SM904GMMA31MMA_64x128x32_F32E5M2E5M2_SS_TNILNSP_7ScaleInE1ELSR_1EEEEEENS4_6LayoutISD_NS5_IJSC_NSA_ILi0EEESV_EEEEENS5_IJNS4_10UnderscoreESY_SY_EEEEENS4_13SM90_TMA_LOADENS4_14ComposedLayoutINS4_7SwizzleILi2ELi4ELi3EEENS4_18smem_ptr_flag_bitsILi8EEENSU_INS5_IJNSA_ILi8EEESI_EEENS5_IJSI_SC_EEEEEEEvNS4_8identityENS4_23SM90_TMA_LOAD_MULTICASTES1B_vS1C_EENS_8epilogue10collective6detail29Sm90TmaWarpSpecializedAdapterINS1G_15DefaultEpilogueISK_SL_SL_NS1F_6thread17LinearCombinationISK_Li1EffLNS1K_9ScaleType4KindE0ELNS_15FloatRoundStyleE2ESK_EENS1_15EpilogueDefaultEEEEEvvEEEEvNT_6ParamsE)
        .other          _ZN7cutlass13device_kernelINS_4gemm6kernel13GemmUniversalIN4cute5tupleIJiiiiEEENS1_10collective13CollectiveMmaINS1_37MainloopSm90TmaGmmaWarpSpecializedFP8ILi5ENS5_IJNS4_1CILi2EEENSA_ILi1EEESC_EEENS1_35KernelTmaWarpSpecializedCooperativeEEENS5_IJNSA_ILi256EEENSA_ILi128EEENSA_ILi64EEEEEENS_12float_e5m2_tENS5_IJlSC_lEEESK_SL_NS4_8TiledMMAINS4_8MMA_AtomIJNS4_4SM904GMMA31MMA_64x128x32_F32E5M2E5M2_SS_TNILNSP_7ScaleInE1ELSR_1EEEEEENS4_6LayoutISD_NS5_IJSC_NSA_ILi0EEESV_EEEEENS5_IJNS4_10UnderscoreESY_SY_EEEEENS4_13SM90_TMA_LOADENS4_14ComposedLayoutINS4_7SwizzleILi2ELi4ELi3EEENS4_18smem_ptr_flag_bitsILi8EEENSU_INS5_IJNSA_ILi8EEESI_EEENS5_IJSI_SC_EEEEEEEvNS4_8identityENS4_23SM90_TMA_LOAD_MULTICASTES1B_vS1C_EENS_8epilogue10collective6detail29Sm90TmaWarpSpecializedAdapterINS1G_15DefaultEpilogueISK_SL_SL_NS1F_6thread17LinearCombinationISK_Li1EffLNS1K_9ScaleType4KindE0ELNS_15FloatRoundStyleE2ESK_EENS1_15EpilogueDefaultEEEEEvvEEEEvNT_6ParamsE,@"STO_CUDA_ENTRY STV_DEFAULT"
_ZN7cutlass13device_kernelINS_4gemm6kernel13GemmUniversalIN4cute5tupleIJiiiiEEENS1_10collective13CollectiveMmaINS1_37MainloopSm90TmaGmmaWarpSpecializedFP8ILi5ENS5_IJNS4_1CILi2EEENSA_ILi1EEESC_EEENS1_35KernelTmaWarpSpecializedCooperativeEEENS5_IJNSA_ILi256EEENSA_ILi128EEENSA_ILi64EEEEEENS_12float_e5m2_tENS5_IJlSC_lEEESK_SL_NS4_8TiledMMAINS4_8MMA_AtomIJNS4_4SM904GMMA31MMA_64x128x32_F32E5M2E5M2_SS_TNILNSP_7ScaleInE1ELSR_1EEEEEENS4_6LayoutISD_NS5_IJSC_NSA_ILi0EEESV_EEEEENS5_IJNS4_10UnderscoreESY_SY_EEEEENS4_13SM90_TMA_LOADENS4_14ComposedLayoutINS4_7SwizzleILi2ELi4ELi3EEENS4_18smem_ptr_flag_bitsILi8EEENSU_INS5_IJNSA_ILi8EEESI_EEENS5_IJSI_SC_EEEEEEEvNS4_8identityENS4_23SM90_TMA_LOAD_MULTICASTES1B_vS1C_EENS_8epilogue10collective6detail29Sm90TmaWarpSpecializedAdapterINS1G_15DefaultEpilogueISK_SL_SL_NS1F_6thread17LinearCombinationISK_Li1EffLNS1K_9ScaleType4KindE0ELNS_15FloatRoundStyleE2ESK_EENS1_15EpilogueDefaultEEEEEvvEEEEvNT_6ParamsE:
[----:B------:R-:W0:Y:S02]  /*0000*/  LDC R1, c[0x0][0x28] ;  /* 0x00000a00ff017b82 */ /* 0x000e240000000800 */
[----:B0-----:R-:W-:Y:S01]  /*0010*/  VIADD R1, R1, 0xfffffef8 ;  /* 0xfffffef801017836 */ /* 0x001fe20000000000 */
[----:B------:R-:W0:Y:S01]  /*0020*/  S2R R4, SR_TID.X ;  /* 0x0000000000047919 */ /* 0x000e220000002100 */
[----:B------:R-:W-:Y:S01]  /*0030*/  ELECT P0, URZ, PT ;  /* 0x00000000003f782f */ /* 0x000fe20003800000 */
[----:B------:R-:W-:Y:S01]  /*0040*/  BSSY B0, `(.L_x_0) ;  /* 0x0000015000007945 */ /* 0x000fe20003800000 */
[--C-:B0-----:R-:W-:Y:S02]  /*0050*/  SHF.R.U32.HI R0, RZ, 0x5, R4.reuse ;  /* 0x00000005ff007819 */ /* 0x101fe40000011604 */
[----:B------:R-:W-:-:S03]  /*0060*/  SHF.R.U32.HI R2, RZ, 0x7, R4 ;  /* 0x00000007ff027819 */ /* 0x000fc60000011604 */
[----:B------:R-:W0:Y:S04]  /*0070*/  SHFL.IDX PT, R3, R0, RZ, 0x1f ;  /* 0x00001fff00037589 */ /* 0x000e2800000e0000 */
[----:B------:R-:W1:Y:S01]  /*0080*/  SHFL.IDX PT, R2, R2, RZ, 0x1f ;  /* 0x00001fff02027589 */ /* 0x000e6200000e0000 */
[----:B0-----:R-:W-:Y:S02]  /*0090*/  R2UR UR4, R3 ;  /* 0x00000000030472ca */ /* 0x001fe400000e0000 */
[----:B-1----:R-:W-:-:S11]  /*00a0*/  R2UR UR6, R2 ;  /* 0x00000000020672ca */ /* 0x002fd600000e0000 */
[----:B------:R-:W-:Y:S02]  /*00b0*/  USHF.R.S32.HI UR5, URZ, 0x1f, UR4 ;  /* 0x0000001f3f057899 */ /* 0x000fe40008011404 */
[----:B------:R-:W-:Y:S02]  /*00c0*/  ISETP.NE.OR P0, PT, RZ, UR4, !P0 ;  /* 0x00000004ff007c0c */ /* 0x000fe4000c705670 */
[----:B------:R-:W-:-:S04]  /*00d0*/  ULEA.HI UR5, UR5, UR4, URZ, 0x2 ;  /* 0x0000000405057291 */ /* 0x000fc8000f8f103f */
[----:B------:R-:W-:-:S04]  /*00e0*/  ULOP3.LUT UR5, UR5, 0xfffffffc, URZ, 0xc0, !UPT ;  /* 0xfffffffc05057892 */ /* 0x000fc8000f8ec03f */
[----:B------:R-:W-:-:S03]  /*00f0*/  UIADD3 UR8, UR4, -UR5, URZ ;  /* 0x8000000504087290 */ /* 0x000fc6000fffe03f */
[----:B------:R-:W-:Y:S09]  /*0100*/  @P0 BRA `(.L_x_1) ;  /* 0x0000000000200947 */ /* 0x000ff20003800000 */
[----:B------:R-:W-:Y:S02]  /*0110*/  ULDC.64 UR4, c[0x0][0x198] ;  /* 0x0000660000047ab9 */ /* 0x000fe40000000a00 */
[----:B------:R-:W-:Y:S02]  /*0120*/  UIADD3 UR10, UP0, UR4, 0xf0, URZ ;  /* 0x000000f0040a7890 */ /* 0x000fe4000ff1e03f */
[----:B------:R-:W-:Y:S02]  /*0130*/  UIADD3 UR4, UP1, UR4, 0x1f0, URZ ;  /* 0x000001f004047890 */ /* 0x000fe4000ff3e03f */
[----:B------:R-:W-:Y:S02]  /*0140*/  UIADD3.X UR11, URZ, UR5, URZ, UP0, !UPT ;  /* 0x000000053f0b7290 */ /* 0x000fe400087fe43f */
[----:B------:R-:W-:-:S07]  /*0150*/  UIADD3.X UR5, URZ, UR5, URZ, UP1, !UPT ;  /* 0x000000053f057290 */ /* 0x000fce0008ffe43f */
[----:B------:R0:W-:Y:S02]  /*0160*/  UTMACCTL.PF [UR10] ;  /* 0x000000000a0079b9 */ /* 0x0001e40008040000 */
[----:B------:R0:W-:Y:S02]  /*0170*/  UTMACCTL.PF [UR4] ;  /* 0x00000000040079b9 */ /* 0x0001e40008040000 */
[----:B0-----:R-:W-:Y:S01]  /*0180*/  NOP ;  /* 0x0000000000007918 */ /* 0x001fe20000000000 */
.L_x_1:
[----:B------:R-:W-:Y:S05]  /*0190*/  BSYNC B0 ;  /* 0x0000000000007941 */ /* 0x000fea0003800000 */
.L_x_0:
[----:B------:R-:W0:Y:S01]  /*01a0*/  SHFL.IDX PT, R3, R0, RZ, 0x1f ;  /* 0x00001fff00037589 */ /* 0x000e2200000e0000 */
[----:B------:R-:W-:Y:S01]  /*01b0*/  UISETP.NE.AND UP0, UPT, UR8, 0x3, UPT ;  /* 0x000000030800788c */ /* 0x000fe2000bf05270 */
[----:B------:R-:W-:Y:S01]  /*01c0*/  ISETP.NE.AND P1, PT, RZ, UR6, PT ;  /* 0x00000006ff007c0c */ /* 0x000fe2000bf25270 */
[----:B------:R-:W-:Y:S02]  /*01d0*/  UIADD3 UR10, UR6, -0x1, URZ ;  /* 0xffffffff060a7890 */ /* 0x000fe4000fffe03f */
[----:B------:R-:W-:Y:S02]  /*01e0*/  UISETP.EQ.OR UP0, UPT, UR8, URZ, !UP0 ;  /* 0x0000003f0800728c */ /* 0x000fe4000c702670 */
[----:B------:R-:W-:Y:S02]  /*01f0*/  UISETP.GE.U32.AND UP1, UPT, UR10, 0x2, UPT ;  /* 0x000000020a00788c */ /* 0x000fe4000bf26070 */
[----:B------:R-:W-:-:S04]  /*0200*/  UISETP.EQ.AND UP0, UPT, UR6, URZ, UP0 ;  /* 0x0000003f0600728c */ /* 0x000fc80008702270 */
[----:B------:R-:W-:-:S04]  /*0210*/  USEL UR13, URZ, 0x1, !UP0 ;  /* 0x000000013f0d7887 */ /* 0x000fc8000c000000 */
[----:B------:R-:W-:Y:S01]  /*0220*/  USEL UR13, UR13, 0x2, UP1 ;  /* 0x000000020d0d7887 */ /* 0x000fe20008800000 */
[----:B0-----:R-:W-:-:S13]  /*0230*/  ISETP.NE.AND P0, PT, R3, RZ, PT ;  /* 0x000000ff0300720c */ /* 0x001fda0003f05270 */
[----:B------:R-:W-:Y:S05]  /*0240*/  @P0 BRA `(.L_x_2) ;  /* 0x0000000000600947 */ /* 0x000fea0003800000 */
[----:B------:R-:W0:Y:S01]  /*0250*/  S2UR UR9, SR_CgaCtaId ;  /* 0x00000000000979c3 */ /* 0x000e220000008800 */
[----:B------:R-:W-:Y:S01]  /*0260*/  UMOV UR4, 0x400 ;  /* 0x0000040000047882 */ /* 0x000fe20000000000 */
[----:B------:R-:W-:Y:S01]  /*0270*/  UMOV UR5, 0x1 ;  /* 0x0000000100057882 */ /* 0x000fe20000000000 */
[----:B------:R-:W-:Y:S01]  /*0280*/  UMOV UR6, 0x4 ;  /* 0x0000000400067882 */ /* 0x000fe20000000000 */
[----:B------:R-:W-:Y:S01]  /*0290*/  ELECT P0, URZ, PT ;  /* 0x00000000003f782f */ /* 0x000fe20003800000 */
[----:B------:R-:W-:-:S04]  /*02a0*/  UIADD3 UR6, -UR6, 0x100000, URZ ;  /* 0x0010000006067890 */ /* 0x000fc8000fffe13f */
[----:B------:R-:W-:Y:S02]  /*02b0*/  USHF.L.U32 UR7, UR6, 0xb, URZ ;  /* 0x0000000b06077899 */ /* 0x000fe4000800063f */
[----:B------:R-:W-:Y:S02]  /*02c0*/  USHF.L.U32 UR6, UR6, 0x1, URZ ;  /* 0x0000000106067899 */ /* 0x000fe4000800063f */
[----:B0-----:R-:W-:Y:S02]  /*02d0*/  ULEA UR9, UR9, UR4, 0x18 ;  /* 0x0000000409097291 */ /* 0x001fe4000f8ec03f */
[----:B------:R-:W-:-:S04]  /*02e0*/  UIADD3 UR4, -UR5, 0x100000, URZ ;  /* 0x0010000005047890 */ /* 0x000fc8000fffe13f */
[----:B------:R-:W-:Y:S02]  /*02f0*/  USHF.L.U32 UR5, UR4, 0xb, URZ ;  /* 0x0000000b04057899 */ /* 0x000fe4000800063f */
[----:B------:R-:W-:Y:S01]  /*0300*/  USHF.L.U32 UR4, UR4, 0x1, URZ ;  /* 0x0000000104047899 */ /* 0x000fe2000800063f */
[----:B------:R-:W0:Y:S11]  /*0310*/  FENCE.VIEW.ASYNC.S ;  /* 0x00000000000073c6 */ /* 0x000e360000000000 */
[----:B0-----:R0:W1:Y:S01]  /*0320*/  SYNCS.EXCH.64 URZ, [UR9], UR4 ;  /* 0x00000004093f75b2 */ /* 0x0010620008000100 */
[----:B------:R0:W2:Y:S01]  /*0330*/  SYNCS.EXCH.64 URZ, [UR9+0x28], UR6 ;  /* 0x00002806093f75b2 */ /* 0x0000a20008000100 */
[----:B------:R0:W3:Y:S01]  /*0340*/  SYNCS.EXCH.64 URZ, [UR9+0x8], UR4 ;  /* 0x00000804093f75b2 */ /* 0x0000e20008000100 */
[----:B------:R0:W4:Y:S01]  /*0350*/  SYNCS.EXCH.64 URZ, [UR9+0x30], UR6 ;  /* 0x00003006093f75b2 */ /* 0x0001220008000100 */
[----:B------:R0:W0:Y:S01]  /*0360*/  SYNCS.EXCH.64 URZ, [UR9+0x10], UR4 ;  /* 0x00001004093f75b2 */ /* 0x0000220008000100 */
[----:B------:R0:W0:Y:S01]  /*0370*/  SYNCS.EXCH.64 URZ, [UR9+0x38], UR6 ;  /* 0x00003806093f75b2 */ /* 0x0000220008000100 */
[----:B------:R0:W0:Y:S01]  /*0380*/  SYNCS.EXCH.64 URZ, [UR9+0x18], UR4 ;  /* 0x00001804093f75b2 */ /* 0x0000220008000100 */
[----:B------:R0:W0:Y:S01]  /*0390*/  SYNCS.EXCH.64 URZ, [UR9+0x40], UR6 ;  /* 0x00004006093f75b2 */ /* 0x0000220008000100 */
[----:B------:R0:W0:Y:S01]  /*03a0*/  SYNCS.EXCH.64 URZ, [UR9+0x20], UR4 ;  /* 0x00002004093f75b2 */ /* 0x0000220008000100 */
[----:B------:R0:W0:Y:S01]  /*03b0*/  SYNCS.EXCH.64 URZ, [UR9+0x48], UR6 ;  /* 0x00004806093f75b2 */ /* 0x0000220008000100 */
[----:B------:R-:W-:Y:S01]  /*03c0*/  NOP ;  /* 0x0000000000007918 */ /* 0x000fe20000000000 */
.L_x_2:
[----:B------:R-:W-:Y:S01]  /*03d0*/  SHF.R.S32.HI R2, RZ, 0x1f, R4 ;  /* 0x0000001fff027819 */ /* 0x000fe20000011404 */
[----:B------:R-:W5:Y:S01]  /*03e0*/  SHFL.IDX PT, R0, R0, RZ, 0x1f ;  /* 0x00001fff00007589 */ /* 0x000f6200000e0000 */
[----:B0-----:R-:W0:Y:S01]  /*03f0*/  S2UR UR9, SR_CTAID.X ;  /* 0x00000000000979c3 */ /* 0x001e220000002500 */
[----:B------:R-:W-:Y:S02]  /*0400*/  ELECT P0, URZ, PT ;  /* 0x00000000003f782f */ /* 0x000fe40003800000 */
[----:B------:R-:W-:Y:S01]  /*0410*/  LEA.HI R2, R2, R4, RZ, 0x7 ;  /* 0x0000000402027211 */ /* 0x000fe200078f38ff */
[----:B------:R-:W-:Y:S01]  /*0420*/  ULDC UR4, c[0x0][0x150] ;  /* 0x0000540000047ab9 */ /* 0x000fe20000000800 */
[----:B------:R-:W-:Y:S01]  /*0430*/  SHF.R.S32.HI R6, RZ, 0x1f, R3 ;  /* 0x0000001fff067819 */ /* 0x000fe20000011403 */
[----:B------:R-:W-:Y:S01]  /*0440*/  NOP ;  /* 0x0000000000007918 */ /* 0x000fe20000000000 */
[----:B------:R-:W-:Y:S01]  /*0450*/  LOP3.LUT R2, R2, 0xffffff80, RZ, 0xc0, !PT ;  /* 0xffffff8002027812 */ /* 0x000fe200078ec0ff */
[----:B------:R-:W-:Y:S01]  /*0460*/  NOP ;  /* 0x0000000000007918 */ /* 0x000fe20000000000 */
[----:B------:R-:W-:Y:S01]  /*0470*/  LEA.HI R6, R6, R3, RZ, 0x2 ;  /* 0x0000000306067211 */ /* 0x000fe200078f10ff */
[----:B------:R-:W1:Y:S02]  /*0480*/  LDC R8, c[0x0][0x144] ;  /* 0x00005100ff087b82 */ /* 0x000e640000000800 */
[----:B------:R-:W-:Y:S01]  /*0490*/  IMAD.IADD R4, R4, 0x1, -R2 ;  /* 0x0000000104047824 */ /* 0x000fe200078e0a02 */
[----:B------:R-:W-:Y:S01]  /*04a0*/  LOP3.LUT R6, R6, 0x3ffffffc, RZ, 0xc0, !PT ;  /* 0x3ffffffc06067812 */ /* 0x000fe200078ec0ff */
[----:B------:R-:W2:Y:S03]  /*04b0*/  S2R R2, SR_CTAID.Y ;  /* 0x0000000000027919 */ /* 0x000ea60000002600 */
[----:B------:R-:W-:Y:S01]  /*04c0*/  SHF.R.S32.HI R5, RZ, 0x1f, R4 ;  /* 0x0000001fff057819 */ /* 0x000fe20000011404 */
[----:B------:R-:W-:Y:S01]  /*04d0*/  IMAD.IADD R6, R3, 0x1, -R6 ;  /* 0x0000000103067824 */ /* 0x000fe200078e0a06 */
[----:B------:R-:W3:Y:S02]  /*04e0*/  LDC R11, c[0x0][0x148] ;  /* 0x00005200ff0b7b82 */ /* 0x000ee40000000800 */
[----:B------:R-:W-:-:S02]  /*04f0*/  LEA.HI R5, R5, R4, RZ, 0x3 ;  /* 0x0000000405057211 */ /* 0x000fc400078f18ff */
[----:B-----5:R-:W-:Y:S02]  /*0500*/  ISETP.NE.OR P0, PT, R0, RZ, !P0 ;  /* 0x000000ff0000720c */ /* 0x020fe40004705670 */
[--C-:B------:R-:W-:Y:S02]  /*0510*/  SHF.R.S32.HI R0, RZ, 0x3, R5.reuse ;  /* 0x00000003ff007819 */ /* 0x100fe40000011405 */
[----:B------:R-:W-:Y:S02]  /*0520*/  SHF.R.S32.HI R5, RZ, 0x1f, R5 ;  /* 0x0000001fff057819 */ /* 0x000fe40000011405 */
[----:B0-----:R-:W-:Y:S02]  /*0530*/  I2FP.F32.U32 R7, UR9 ;  /* 0x0000000900077c45 */ /* 0x001fe40008201000 */
[----:B------:R-:W-:-:S03]  /*0540*/  LEA.HI R5, R5, R0, RZ, 0x2 ;  /* 0x0000000005057211 */ /* 0x000fc600078f10ff */
[----:B------:R-:W-:Y:S01]  /*0550*/  FMUL R7, R7, UR4 ;  /* 0x0000000407077c20 */ /* 0x000fe20008400000 */
[----:B------:R-:W-:Y:S01]  /*0560*/  LOP3.LUT R5, R5, 0xfffffffc, RZ, 0xc0, !PT ;  /* 0xfffffffc05057812 */ /* 0x000fe200078ec0ff */
[----:B------:R-:W-:Y:S01]  /*0570*/  VOTEU.ALL UP0, P0 ;  /* 0x00000000003f7886 */ /* 0x000fe20000000000 */
[----:B------:R-:W-:Y:S01]  /*0580*/  ULDC UR4, c[0x0][0x154] ;  /* 0x0000550000047ab9 */ /* 0x000fe20000000800 */
[----:B------:R-:W-:Y:S02]  /*0590*/  VOTEU.ALL UP1, P0 ;  /* 0x00000000003f7886 */ /* 0x000fe40000020000 */
[----:B------:R-:W0:Y:S01]  /*05a0*/  F2I.U32.TRUNC.NTZ R7, R7 ;  /* 0x0000000700077305 */ /* 0x000e22000020f000 */
[----:B------:R-:W-:Y:S01]  /*05b0*/  IMAD.IADD R5, R0, 0x1, -R5 ;  /* 0x0000000100057824 */ /* 0x000fe200078e0a05 */
[----:B------:R-:W5:Y:S01]  /*05c0*/  @!UP0 S2UR UR7, SR_CgaCtaId ;  /* 0x00000000000789c3 */ /* 0x000f620000008800 */
[----:B------:R-:W-:Y:S02]  /*05d0*/  @!UP0 UMOV UR6, 0x400 ;  /* 0x0000040000068882 */ /* 0x000fe40000000000 */
[----:B------:R-:W-:Y:S01]  /*05e0*/  IMAD R5, R6, 0x4, R5 ;  /* 0x0000000406057824 */ /* 0x000fe200078e0205 */
[----:B--2---:R-:W-:-:S04]  /*05f0*/  I2FP.F32.U32 R9, R2 ;  /* 0x0000000200097245 */ /* 0x004fc80000201000 */
[----:B------:R-:W-:Y:S01]  /*0600*/  LEA.HI R0, R5, R5, RZ, 0x1 ;  /* 0x0000000505007211 */ /* 0x000fe200078f08ff */
[----:B------:R-:W-:Y:S01]  /*0610*/  FMUL R9, R9, UR4 ;  /* 0x0000000409097c20 */ /* 0x000fe20008400000 */
[----:B------:R-:W-:Y:S02]  /*0620*/  UMOV UR4, 0x20 ;  /* 0x0000002000047882 */ /* 0x000fe40000000000 */
[----:B------:R-:W-:Y:S01]  /*0630*/  LOP3.LUT R6, R0, 0xfffffffe, RZ, 0xc0, !PT ;  /* 0xfffffffe00067812 */ /* 0x000fe200078ec0ff */
[----:B0-----:R-:W-:Y:S01]  /*0640*/  IMAD.MOV R13, RZ, RZ, -R7 ;  /* 0x000000ffff0d7224 */ /* 0x001fe200078e0a07 */
[----:B------:R-:W-:-:S04]  /*0650*/  @!UP0 UIADD3 UR4, -UR4, 0x100000, URZ ;  /* 0x0010000004048890 */ /* 0x000fc8000fffe13f */
[----:B------:R-:W-:Y:S02]  /*0660*/  @!UP0 USHF.L.U32 UR5, UR4, 0xb, URZ ;  /* 0x0000000b04058899 */ /* 0x000fe4000800063f */
[----:B------:R-:W-:Y:S01]  /*0670*/  @!UP0 USHF.L.U32 UR4, UR4, 0x1, URZ ;  /* 0x0000000104048899 */ /* 0x000fe2000800063f */
[----:B------:R-:W0:Y:S01]  /*0680*/  F2I.U32.TRUNC.NTZ R9, R9 ;  /* 0x0000000900097305 */ /* 0x000e22000020f000 */
[----:B-1----:R-:W-:Y:S02]  /*0690*/  IMAD R0, R8, R13, UR9 ;  /* 0x0000000908007e24 */ /* 0x002fe4000f8e020d */
[C---:B------:R-:W-:Y:S02]  /*06a0*/  IMAD.IADD R7, R5.reuse, 0x1, -R6 ;  /* 0x0000000105077824 */ /* 0x040fe400078e0a06 */
[----:B------:R-:W-:-:S03]  /*06b0*/  IMAD.SHL.U32 R6, R5, 0x4, RZ ;  /* 0x0000000405067824 */ /* 0x000fc600078e00ff */
[----:B------:R-:W-:Y:S01]  /*06c0*/  ISETP.NE.AND P2, PT, R7, R0, PT ;  /* 0x000000000700720c */ /* 0x000fe20003f45270 */
[----:B-----5:R-:W-:Y:S01]  /*06d0*/  @!UP0 ULEA UR6, UR7, UR6, 0x18 ;  /* 0x0000000607068291 */ /* 0x020fe2000f8ec03f */
[----:B------:R-:W-:Y:S01]  /*06e0*/  LOP3.LUT R10, R5, 0xc, R6, 0x78, !PT ;  /* 0x0000000c050a7812 */ /* 0x000fe200078e7806 */
[----:B------:R-:W1:Y:S01]  /*06f0*/  LDC R7, c[0x0][0x140] ;  /* 0x00005000ff077b82 */ /* 0x000e620000000800 */
[----:B------:R-:W-:Y:S01]  /*0700*/  VOTEU.ALL UP0, P0 ;  /* 0x00000000003f7886 */ /* 0x000fe20000000000 */
[----:B------:R-:W-:Y:S01]  /*0710*/  LOP3.LUT P0, RZ, R4, 0x7, RZ, 0xc0, !PT ;  /* 0x0000000704ff7812 */ /* 0x000fe2000780c0ff */
[----:B0-----:R-:W-:Y:S01]  /*0720*/  IMAD.MOV R12, RZ, RZ, -R9 ;  /* 0x000000ffff0c7224 */ /* 0x001fe200078e0a09 */
[----:B------:R0:W-:Y:S01]  /*0730*/  STL [R1+0x7c], R10 ;  /* 0x00007c0a01007387 */ /* 0x0001e20000100800 */
[----:B------:R-:W-:Y:S01]  /*0740*/  IMAD.MOV.U32 R4, RZ, RZ, 0x1 ;  /* 0x00000001ff047424 */ /* 0x000fe200078e00ff */
[----:B------:R-:W-:Y:S01]  /*0750*/  ISETP.LT.U32.AND P0, PT, R10, 0x2, !P0 ;  /* 0x000000020a00780c */ /* 0x000fe20004701070 */
[----:B---3--:R-:W-:-:S03]  /*0760*/  IMAD R6, R11, R12, R2 ;  /* 0x0000000c0b067224 */ /* 0x008fc600078e0202 */
[----:B------:R-:W-:Y:S01]  /*0770*/  @P2 LEA.HI R5, R10, R10, RZ, 0x1 ;  /* 0x0000000a0a052211 */ /* 0x000fe200078f08ff */
[----:B------:R-:W2:Y:S02]  /*0780*/  FENCE.VIEW.ASYNC.S ;  /* 0x00000000000073c6 */ /* 0x000ea40000000000 */
[----:B--2---:R0:W2:Y:S01]  /*0790*/  @!UP0 SYNCS.EXCH.64 URZ, [UR6+0x60], UR4 ;  /* 0x00006004063f85b2 */ /* 0x0040a20008000100 */
[----:B------:R-:W-:-:S04]  /*07a0*/  @P2 SHF.R.S32.HI R5, RZ, 0x1, R5 ;  /* 0x00000001ff052819 */ /* 0x000fc80000011405 */
[----:B------:R-:W-:Y:S02]  /*07b0*/  @P2 ISETP.NE.AND P3, PT, R5, R6, PT ;  /* 0x000000060500220c */ /* 0x000fe40003f65270 */
[----:B------:R-:W-:Y:S02]  /*07c0*/  SEL R5, RZ, 0x1, !P0 ;  /* 0x00000001ff057807 */ /* 0x000fe40004000000 */
[----:B------:R-:W-:Y:S02]  /*07d0*/  @P2 SEL R4, RZ, 0x1, P3 ;  /* 0x00000001ff042807 */ /* 0x000fe40001800000 */
[----:B-1----:R-:W-:Y:S02]  /*07e0*/  ISETP.EQ.U32.AND P5, PT, R7, 0x1, PT ;  /* 0x000000010700780c */ /* 0x002fe40003fa2070 */
[----:B------:R-:W-:Y:S01]  /*07f0*/  LOP3.LUT R4, R4, R5, RZ, 0xc0, !PT ;  /* 0x0000000504047212 */ /* 0x000fe200078ec0ff */
[----:B------:R0:W1:Y:S01]  /*0800*/  @!UP1 SYNCS.EXCH.64 URZ, [UR6+0x68], UR4 ;  /* 0x00006804063f95b2 */ /* 0x0000620008000100 */
[----:B------:R-:W-:-:S03]  /*0810*/  NOP ;  /* 0x0000000000007918 */ /* 0x000fc60000000000 */
[----:B------:R0:W-:Y:S06]  /*0820*/  STL [R1+0x78], R4 ;  /* 0x0000780401007387 */ /* 0x0001ec0000100800 */
[----:B--2---:R-:W-:Y:S05]  /*0830*/  @!P5 BRA `(.L_x_3) ;  /* 0x000000000008d947 */ /* 0x004fea0003800000 */
[----:B-1--4-:R-:W-:Y:S01]  /*0840*/  UCGABAR_ARV ;  /* 0x00000000000079c7 */ /* 0x012fe20008000000 */
[----:B------:R-:W-:Y:S05]  /*0850*/  BRA `(.L_x_4) ;  /* 0x0000000000047947 */ /* 0x000fea0003800000 */
.L_x_3:
[----:B-1--4-:R-:W-:Y:S01]  /*0860*/  NOP ;  /* 0x0000000000007918 */ /* 0x012fe20000000000 */
.L_x_4:
[----:B------:R-:W1:Y:S01]  /*0870*/  LDC R3, c[0x0][0x65c] ;  /* 0x00019700ff037b82 */ /* 0x000e620000000800 */
[----:B0-----:R-:W-:Y:S02]  /*0880*/  IMAD.U32 R4, RZ, RZ, UR9 ;  /* 0x00000009ff047e24 */ /* 0x001fe4000f8e00ff */
[----:B------:R-:W-:Y:S01]  /*0890*/  IMAD.MOV.U32 R5, RZ, RZ, RZ ;  /* 0x000000ffff057224 */ /* 0x000fe200078e00ff */
[----:B-1----:R-:W-:-:S13]  /*08a0*/  ISETP.NE.AND P4, PT, R3, 0x1, PT ;  /* 0x000000010300780c */ /* 0x002fda0003f85270 */
[----:B------:R-:W0:Y:S01]  /*08b0*/  @P4 LDC R7, c[0x0][0x10] ;  /* 0x00000400ff074b82 */ /* 0x000e220000000800 */
[----:B------:R-:W-:Y:S02]  /*08c0*/  @P4 IMAD.MOV.U32 R3, RZ, RZ, RZ ;  /* 0x000000ffff034224 */ /* 0x000fe400078e00ff */
[----:B------:R-:W-:-:S05]  /*08d0*/  @P4 IMAD.MOV.U32 R13, RZ, RZ, RZ ;  /* 0x000000ffff0d4224 */ /* 0x000fca00078e00ff */
[----:B------:R-:W1:Y:S01]  /*08e0*/  @!P4 LDC R9, c[0x0][0xc] ;  /* 0x00000300ff09cb82 */ /* 0x000e620000000800 */
[----:B0-----:R-:W-:-:S04]  /*08f0*/  @P4 IMAD.WIDE.U32 R6, R7, UR9, R2 ;  /* 0x0000000907064c25 */ /* 0x001fc8000f8e0002 */
[----:B------:R-:W-:Y:S02]  /*0900*/  @P4 IMAD.MOV.U32 R19, RZ, RZ, R6 ;  /* 0x000000ffff134224 */ /* 0x000fe400078e0006 */
[----:B------:R-:W-:Y:S02]  /*0910*/  @P4 IMAD.IADD R23, R7, 0x1, R13 ;  /* 0x0000000107174824 */ /* 0x000fe400078e020d */
[----:B-1----:R-:W-:-:S04]  /*0920*/  @!P4 IMAD.WIDE.U32 R4, R2, R9, R4 ;  /* 0x000000090204c225 */ /* 0x002fc800078e0004 */
[----:B------:R-:W-:Y:S02]  /*0930*/  @!P4 IMAD.MOV.U32 R19, RZ, RZ, R4 ;  /* 0x000000ffff13c224 */ /* 0x000fe400078e0004 */
[----:B------:R-:W-:-:S03]  /*0940*/  @!P4 IMAD.MOV.U32 R23, RZ, RZ, R5 ;  /* 0x000000ffff17c224 */ /* 0x000fc600078e0005 */
[----:B------:R0:W-:Y:S04]  /*0950*/  STL [R1+0x84], R19 ;  /* 0x0000841301007387 */ /* 0x0001e80000100800 */
[----:B------:R0:W-:Y:S01]  /*0960*/  STL [R1+0x80], R23 ;  /* 0x0000801701007387 */ /* 0x0001e20000100800 */
[----:B------:R-:W-:Y:S05]  /*0970*/  @!P5 BRA `(.L_x_5) ;  /* 0x00000000000cd947 */ /* 0x000fea0003800000 */
[----:B------:R-:W-:Y:S01]  /*0980*/  UCGABAR_WAIT ;  /* 0x0000000000007dc7 */ /* 0x000fe20008000000 */
[----:B------:R-:W-:Y:S01]  /*0990*/  CCTL.IVALL ;  /* 0x00000000ff00798f */ /* 0x000fe20002000000 */
[----:B------:R-:W-:Y:S05]  /*09a0*/  BRA `(.L_x_6) ;  /* 0x0000000000047947 */ /* 0x000fea0003800000 */
.L_x_5:
[----:B------:R-:W-:Y:S06]  /*09b0*/  BAR.SYNC.DEFER_BLOCKING 0x0 ;  /* 0x0000000000007b1d */ /* 0x000fec0000010000 */
.L_x_6:
[----:B------:R-:W-:Y:S05]  /*09c0*/  @!P1 BRA `(.L_x_7) ;  /* 0x000000e400449947 */ /* 0x000fea0003800000 */
[----:B------:R-:W-:-:S06]  /*09d0*/  UISETP.GT.U32.AND UP0, UPT, UR10, 0x1, UPT ;  /* 0x000000010a00788c */ /* 0x000fcc000bf04070 */
[----:B------:R-:W-:-:S13]  /*09e0*/  PLOP3.LUT P0, PT, PT, PT, UP0, 0x80, 0x0 ;  /* 0x000000000000781c */ /* 0x000fda0003f0f008 */
[----:B------:R-:W-:Y:S05]  /*09f0*/  @P0 EXIT ;  /* 0x000000000000094d */ /* 0x000fea0003800000 */
[----:B------:R-:W-:Y:S01]  /*0a00*/  IMAD.MOV.U32 R6, RZ, RZ, -0x1 ;  /* 0xffffffffff067424 */ /* 0x000fe200078e00ff */
[----:B------:R-:W-:Y:S01]  /*0a10*/  ULDC.64 UR4, c[0x0][0x650] ;  /* 0x0001940000047ab9 */ /* 0x000fe20000000a00 */
[----:B------:R-:W-:Y:S01]  /*0a20*/  IMAD.MOV.U32 R5, RZ, RZ, -0x1 ;  /* 0xffffffffff057424 */ /* 0x000fe200078e00ff */
[----:B------:R-:W-:Y:S01]  /*0a30*/  ISETP.GE.U32.AND P0, PT, R19, UR4, PT ;  /* 0x0000000413007c0c */ /* 0x000fe2000bf06070 */
[----:B------:R-:W-:Y:S01]  /*0a40*/  UMOV UR22, 0xffffffff ;  /* 0xffffffff00167882 */ /* 0x000fe20000000000 */
[----:B------:R1:W-:Y:S01]  /*0a50*/  STL [R1+0x8c], R6 ;  /* 0x00008c0601007387 */ /* 0x0003e20000100800 */
[----:B------:R-:W-:Y:S02]  /*0a60*/  PRMT R4, RZ, 0x7610, R4 ;  /* 0x00007610ff047816 */ /* 0x000fe40000000004 */
[----:B------:R-:W-:Y:S01]  /*0a70*/  ISETP.GE.U32.AND.EX P0, PT, R23, UR5, PT, P0 ;  /* 0x0000000517007c0c */ /* 0x000fe2000bf06100 */
[----:B------:R1:W-:-:S12]  /*0a80*/  STL [R1+0x88], R5 ;  /* 0x0000880501007387 */ /* 0x0003d80000100800 */
[----:B-1----:R-:W-:Y:S05]  /*0a90*/  @P0 BRA `(.L_x_8) ;  /* 0x0000000400380947 */ /* 0x002fea0003800000 */
[----:B------:R-:W1:Y:S01]  /*0aa0*/  LDC.64 R14, c[0x0][0x628] ;  /* 0x00018a00ff0e7b82 */ /* 0x000e620000000a00 */
[----:B------:R-:W-:Y:S02]  /*0ab0*/  IMAD.MOV.U32 R4, RZ, RZ, R19 ;  /* 0x000000ffff047224 */ /* 0x000fe400078e0013 */
[----:B------:R-:W-:-:S05]  /*0ac0*/  IMAD.MOV.U32 R5, RZ, RZ, R23 ;  /* 0x000000ffff057224 */ /* 0x000fca00078e0017 */
[----:B------:R-:W2:Y:S08]  /*0ad0*/  LDC R10, c[0x0][0x630] ;  /* 0x00018c00ff0a7b82 */ /* 0x000eb00000000800 */
[----:B------:R-:W3:Y:S01]  /*0ae0*/  LDC.64 R16, c[0x0][0x620] ;  /* 0x00018800ff107b82 */ /* 0x000ee20000000a00 */
[----:B-1----:R-:W-:-:S04]  /*0af0*/  ISETP.NE.U32.AND P0, PT, R14, RZ, PT ;  /* 0x000000ff0e00720c */ /* 0x002fc80003f05070 */
[----:B------:R-:W-:-:S13]  /*0b00*/  ISETP.NE.AND.EX P0, PT, R15, RZ, PT, P0 ;  /* 0x000000ff0f00720c */ /* 0x000fda0003f05300 */
[----:B--23--:R-:W-:Y:S05]  /*0b10*/  @!P0 BRA `(.L_x_9) ;  /* 0x0000000000288947 */ /* 0x00cfea0003800000 */
[----:B------:R-:W1:Y:S02]  /*0b20*/  LDC R9, c[0x0][0x634] ;  /* 0x00018d00ff097b82 */ /* 0x000e640000000800 */
[----:B-1----:R-:W-:-:S05]  /*0b30*/  IADD3 R9, P0, R19, R9, RZ ;  /* 0x0000000913097210 */ /* 0x002fca0007f1e0ff */
[----:B------:R-:W-:-:S04]  /*0b40*/  IMAD.X R13, RZ, RZ, R23, P0 ;  /* 0x000000ffff0d7224 */ /* 0x000fc800000e0617 */
[----:B------:R-:W-:-:S04]  /*0b50*/  IMAD.WIDE.U32 R4, R13, R14, RZ ;  /* 0x0000000e0d047225 */ /* 0x000fc800078e00ff */
[----:B------:R-:W-:-:S04]  /*0b60*/  IMAD.WIDE.U32 R6, P0, R9, R15, R4 ;  /* 0x0000000f09067225 */ /* 0x000fc80007800004 */
[----:B------:R-:W-:-:S04]  /*0b70*/  IMAD.WIDE.U32 R4, R9, R14, RZ ;  /* 0x0000000e09047225 */ /* 0x000fc800078e00ff */
[----:B------:R-:W-:Y:S01]  /*0b80*/  IMAD.X R9, RZ, RZ, RZ, P0 ;  /* 0x000000ffff097224 */ /* 0x000fe200000e06ff */
[----:B------:R-:W-:Y:S01]  /*0b90*/  IADD3 RZ, P0, R5, R6, RZ ;  /* 0x0000000605ff7210 */ /* 0x000fe20007f1e0ff */
[----:B------:R-:W-:-:S04]  /*0ba0*/  IMAD.MOV.U32 R8, RZ, RZ, R7 ;  /* 0x000000ffff087224 */ /* 0x000fc800078e0007 */
[----:B------:R-:W-:-:S08]  /*0bb0*/  IMAD.WIDE.U32.X R4, R13, R15, R8, P0 ;  /* 0x0000000f0d047225 */ /* 0x000fd000000e0408 */
.L_x_9:
[----:B------:R-:W1:Y:S01]  /*0bc0*/  LDC.64 R20, c[0x0][0x640] ;  /* 0x00019000ff147b82 */ /* 0x000e620000000a00 */
[-C--:B------:R-:W-:Y:S01]  /*0bd0*/  SHF.R.U64 R22, R4, R10.reuse, R5 ;  /* 0x0000000a04167219 */ /* 0x080fe20000001205 */
[----:B------:R-:W-:Y:S01]  /*0be0*/  IMAD.MOV.U32 R4, RZ, RZ, R19 ;  /* 0x000000ffff047224 */ /* 0x000fe200078e0013 */
[----:B------:R-:W-:Y:S01]  /*0bf0*/  SHF.R.U32.HI R3, RZ, R10, R5 ;  /* 0x0000000aff037219 */ /* 0x000fe20000011605 */
[----:B------:R-:W-:Y:S01]  /*0c00*/  IMAD.MOV.U32 R5, RZ, RZ, R23 ;  /* 0x000000ffff057224 */ /* 0x000fe200078e0017 */
[----:B------:R-:W-:Y:S01]  /*0c10*/  IADD3 R7, P0, RZ, -R22, RZ ;  /* 0x80000016ff077210 */ /* 0x000fe20007f1e0ff */
[----:B0-----:R-:W-:Y:S02]  /*0c20*/  IMAD R23, R11, R12, R2 ;  /* 0x0000000c0b177224 */ /* 0x001fe400078e0202 */
[----:B------:R-:W0:Y:S01]  /*0c30*/  LDC R8, c[0x0][0x618] ;  /* 0x00018600ff087b82 */ /* 0x000e220000000800 */
[----:B------:R-:W-:Y:S02]  /*0c40*/  IMAD.MOV.U32 R11, RZ, RZ, 0x1 ;  /* 0x00000001ff0b7424 */ /* 0x000fe400078e00ff */
[----:B------:R-:W-:-:S02]  /*0c50*/  IMAD.X R3, RZ, RZ, ~R3, P0 ;  /* 0x000000ffff037224 */ /* 0x000fc400000e0e03 */
[----:B------:R-:W-:-:S03]  /*0c60*/  IMAD.WIDE.U32 R4, R7, R16, R4 ;  /* 0x0000001007047225 */ /* 0x000fc600078e0004 */
[----:B------:R-:W2:Y:S01]  /*0c70*/  LDC R14, c[0x0][0x608] ;  /* 0x00018200ff0e7b82 */ /* 0x000ea20000000800 */
[----:B------:R-:W-:-:S04]  /*0c80*/  IMAD R6, R3, R16, RZ ;  /* 0x0000001003067224 */ /* 0x000fc800078e02ff */
[----:B------:R-:W-:-:S03]  /*0c90*/  IMAD R3, R7, R17, R6 ;  /* 0x0000001107037224 */ /* 0x000fc600078e0206 */
[----:B------:R-:W3:Y:S01]  /*0ca0*/  LDC R18, c[0x0][0x658] ;  /* 0x00019600ff127b82 */ /* 0x000ee20000000800 */
[----:B------:R-:W-:Y:S01]  /*0cb0*/  IMAD.IADD R3, R5, 0x1, R3 ;  /* 0x0000000105037824 */ /* 0x000fe200078e0203 */
[----:B-1----:R-:W-:Y:S01]  /*0cc0*/  ISETP.NE.U32.AND P0, PT, R20, RZ, PT ;  /* 0x000000ff1400720c */ /* 0x002fe20003f05070 */
[----:B------:R-:W-:-:S03]  /*0cd0*/  IMAD.MOV.U32 R5, RZ, RZ, -0x1 ;  /* 0xffffffffff057424 */ /* 0x000fc600078e00ff */
[----:B------:R-:W-:Y:S02]  /*0ce0*/  ISETP.NE.AND.EX P0, PT, R21, RZ, PT, P0 ;  /* 0x000000ff1500720c */ /* 0x000fe40003f05300 */
[----:B------:R-:W1:Y:S01]  /*0cf0*/  LDC R13, c[0x0][0x600] ;  /* 0x00018000ff0d7b82 */ /* 0x000e620000000800 */
[-CC-:B0-----:R-:W-:Y:S02]  /*0d00*/  SHF.R.U64 R10, R4, R8.reuse, R3.reuse ;  /* 0x00000008040a7219 */ /* 0x181fe40000001203 */
[----:B------:R-:W-:-:S05]  /*0d10*/  SHF.R.U32.HI R3, RZ, R8, R3 ;  /* 0x00000008ff037219 */ /* 0x000fca0000011603 */
[----:B------:R-:W0:Y:S01]  /*0d20*/  LDC R15, c[0x0][0x648] ;  /* 0x00019200ff0f7b82 */ /* 0x000e220000000800 */
[-CC-:B--2---:R-:W-:Y:S02]  /*0d30*/  SHF.R.U64 R19, R10, R14.reuse, R3.reuse ;  /* 0x0000000e0a137219 */ /* 0x184fe40000001203 */
[----:B------:R-:W-:-:S05]  /*0d40*/  SHF.R.U32.HI R3, RZ, R14, R3 ;  /* 0x0000000eff037219 */ /* 0x000fca0000011603 */
[----:B------:R-:W2:Y:S01]  /*0d50*/  LDC R17, c[0x0][0x638] ;  /* 0x00018e00ff117b82 */ /* 0x000ea20000000800 */
[-C--:B---3--:R-:W-:Y:S02]  /*0d60*/  SHF.L.U32 R2, R5, R18.reuse, RZ ;  /* 0x0000001205027219 */ /* 0x088fe400000006ff */
[--C-:B------:R-:W-:Y:S02]  /*0d70*/  SHF.R.U64 R12, R19, R18, R3.reuse ;  /* 0x00000012130c7219 */ /* 0x100fe40000001203 */
[----:B------:R-:W-:Y:S02]  /*0d80*/  LOP3.LUT R8, RZ, R2, RZ, 0x33, !PT ;  /* 0x00000002ff087212 */ /* 0x000fe400078e33ff */
[----:B------:R-:W-:Y:S01]  /*0d90*/  SHF.R.U32.HI R3, RZ, R18, R3 ;  /* 0x00000012ff037219 */ /* 0x000fe20000011603 */
[----:B------:R-:W3:Y:S01]  /*0da0*/  LDC R16, c[0x0][0x610] ;  /* 0x00018400ff107b82 */ /* 0x000ee20000000800 */
[----:B------:R-:W-:Y:S01]  /*0db0*/  IMAD.MOV.U32 R2, RZ, RZ, R12 ;  /* 0x000000ffff027224 */ /* 0x000fe200078e000c */
[----:B------:R-:W-:Y:S06]  /*0dc0*/  @!P0 BRA `(.L_x_10) ;  /* 0x0000000000288947 */ /* 0x000fec0003800000 */
[----:B------:R-:W4:Y:S02]  /*0dd0*/  LDC R7, c[0x0][0x64c] ;  /* 0x00019300ff077b82 */ /* 0x000f240000000800 */
[----:B----4-:R-:W-:-:S05]  /*0de0*/  IADD3 R7, P0, R12, R7, RZ ;  /* 0x000000070c077210 */ /* 0x010fca0007f1e0ff */
        /* <DEDUP_REMOVED lines=8> */
.L_x_10:
[----:B0-----:R-:W-:Y:S01]  /*0e70*/  SHF.R.U64 R4, R2, R15, R3 ;  /* 0x0000000f02047219 */ /* 0x001fe20000001203 */
[----:B-1----:R-:W-:Y:S01]  /*0e80*/  VIADD R5, R13, 0xffffffff ;  /* 0xffffffff0d057836 */ /* 0x002fe20000000000 */
[----:B------:R-:W-:Y:S02]  /*0e90*/  SHF.L.U32 R2, R11, R18, RZ ;  /* 0x000000120b027219 */ /* 0x000fe400000006ff */
[----:B------:R-:W-:Y:S01]  /*0ea0*/  LOP3.LUT R3, R19, R8, RZ, 0xc0, !PT ;  /* 0x0000000813037212 */ /* 0x000fe200078ec0ff */
[----:B------:R-:W-:Y:S01]  /*0eb0*/  IMAD.MOV R6, RZ, RZ, -R4 ;  /* 0x000000ffff067224 */ /* 0x000fe200078e0a04 */
[----:B------:R-:W-:Y:S02]  /*0ec0*/  SEL R0, R0, R23, !P4 ;  /* 0x0000001700007207 */ /* 0x000fe40006000000 */
[----:B------:R-:W-:Y:S01]  /*0ed0*/  LOP3.LUT R5, R10, R5, RZ, 0xc0, !PT ;  /* 0x000000050a057212 */ /* 0x000fe200078ec0ff */
[----:B------:R-:W-:Y:S01]  /*0ee0*/  IMAD R3, R2, R4, R3 ;  /* 0x0000000402037224 */ /* 0x000fe200078e0203 */
[----:B------:R-:W-:Y:S01]  /*0ef0*/  R2UR UR22, R22 ;  /* 0x00000000161672ca */ /* 0x000fe200000e0000 */
[----:B--2---:R-:W-:-:S02]  /*0f00*/  IMAD R2, R6, R17, R12 ;  /* 0x0000001106027224 */ /* 0x004fc400078e020c */
[----:B---3--:R-:W-:Y:S02]  /*0f10*/  IMAD R0, R3, R16, R0 ;  /* 0x0000001003007224 */ /* 0x008fe400078e0200 */
[----:B------:R-:W-:Y:S02]  /*0f20*/  IMAD R3, R2, R13, R5 ;  /* 0x0000000d02037224 */ /* 0x000fe400078e0205 */
[----:B------:R-:W-:-:S03]  /*0f30*/  IMAD.MOV.U32 R4, RZ, RZ, 0x1 ;  /* 0x00000001ff047424 */ /* 0x000fc600078e00ff */
[----:B------:R-:W-:Y:S02]  /*0f40*/  SEL R2, R3, R0, !P4 ;  /* 0x0000000003027207 */ /* 0x000fe40006000000 */
[----:B------:R-:W-:-:S03]  /*0f50*/  SEL R0, R0, R3, !P4 ;  /* 0x0000000300007207 */ /* 0x000fc60006000000 */
[----:B------:R1:W-:Y:S04]  /*0f60*/  STL [R1+0x88], R2 ;  /* 0x0000880201007387 */ /* 0x0003e80000100800 */
[----:B------:R1:W-:Y:S02]  /*0f70*/  STL [R1+0x8c], R0 ;  /* 0x00008c0001007387 */ /* 0x0003e40000100800 */
.L_x_8:
[----:B------:R-:W-:-:S08]  /*0f80*/  NOP ;  /* 0x0000000000007918 */ /* 0x000fd00000000000 */
[----:B------:R-:W2:Y:S02]  /*0f90*/  USETMAXREG.TRY_ALLOC.CTAPOOL UP0, 0xe8 ;  /* 0x000000e8000079c8 */ /* 0x000ea40008000600 */
[----:B--2---:R-:W-:-:S13]  /*0fa0*/  PLOP3.LUT P0, PT, PT, PT, UP0, 0x80, 0x0 ;  /* 0x000000000000781c */ /* 0x004fda0003f0f008 */
[----:B------:R-:W-:Y:S05]  /*0fb0*/  @!P0 BRA `(.L_x_8) ;  /* 0xfffffffc00f08947 */ /* 0x000fea000383ffff */
[----:B------:R-:W-:Y:S01]  /*0fc0*/  ULDC.64 UR4, c[0x0][0x598] ;  /* 0x0001660000047ab9 */ /* 0x000fe20000000a00 */
[----:B------:R-:W-:Y:S01]  /*0fd0*/  ULDC.64 UR14, c[0x0][0x208] ;  /* 0x00008200000e7ab9 */ /* 0x000fe20000000a00 */
[----:B------:R-:W-:-:S04]  /*0fe0*/  ISETP.NE.U32.AND P0, PT, RZ, UR4, PT ;  /* 0x00000004ff007c0c */ /* 0x000fc8000bf05070 */
[----:B------:R-:W-:-:S13]  /*0ff0*/  ISETP.NE.AND.EX P0, PT, RZ, UR5, PT, P0 ;  /* 0x00000005ff007c0c */ /* 0x000fda000bf05300 */
[----:B------:R-:W-:Y:S05]  /*1000*/  @!P0 BRA `(.L_x_11) ;  /* 0x0000000000208947 */ /* 0x000fea0003800000 */
[----:B-1----:R-:W1:Y:S02]  /*1010*/  LDC.64 R2, c[0x0][0x598] ;  /* 0x00016600ff027b82 */ /* 0x002e640000000a00 */
[----:B-1----:R-:W2:Y:S02]  /*1020*/  LDG.E.64 R2, desc[UR14][R2.64] ;  /* 0x0000000e02027981 */ /* 0x002ea4000c1e1b00 */
[----:B--2---:R-:W-:-:S04]  /*1030*/  ISETP.NE.U32.AND P0, PT, R2, RZ, PT ;  /* 0x000000ff0200720c */ /* 0x004fc80003f05070 */
[----:B------:R-:W-:-:S13]  /*1040*/  ISETP.NE.AND.EX P0, PT, R3, RZ, PT, P0 ;  /* 0x000000ff0300720c */ /* 0x000fda0003f05300 */
[----:B------:R-:W-:Y:S05]  /*1050*/  @!P0 BRA `(.L_x_11) ;  /* 0x00000000000c8947 */ /* 0x000fea0003800000 */
[----:B------:R-:W2:Y:S02]  /*1060*/  LD.E R2, desc[UR14][R2.64] ;  /* 0x0000000e02027980 */ /* 0x000ea4000c101900 */
[----:B--2---:R-:W-:Y:S01]  /*1070*/  R2UR UR20, R2 ;  /* 0x00000000021472ca */ /* 0x004fe200000e0000 */
[----:B------:R-:W-:-:S14]  /*1080*/  BRA `(.L_x_12) ;  /* 0x0000000000247947 */ /* 0x000fdc0003800000 */
.L_x_11:
[----:B------:R-:W-:Y:S02]  /*1090*/  ULDC.64 UR4, c[0x0][0x588] ;  /* 0x0001620000047ab9 */ /* 0x000fe40000000a00 */
[----:B------:R-:W-:-:S04]  /*10a0*/  ISETP.NE.U32.AND P0, PT, RZ, UR4, PT ;  /* 0x00000004ff007c0c */ /* 0x000fc8000bf05070 */
[----:B------:R-:W-:-:S13]  /*10b0*/  ISETP.NE.AND.EX P0, PT, RZ, UR5, PT, P0 ;  /* 0x00000005ff007c0c */ /* 0x000fda000bf05300 */
[----:B------:R-:W-:Y:S05]  /*10c0*/  @!P0 BRA `(.L_x_13) ;  /* 0x0000000000108947 */ /* 0x000fea0003800000 */
[----:B-1----:R-:W1:Y:S02]  /*10d0*/  LDC.64 R2, c[0x0][0x588] ;  /* 0x00016200ff027b82 */ /* 0x002e640000000a00 */
[----:B-1----:R-:W2:Y:S02]  /*10e0*/  LDG.E R2, desc[UR14][R2.64] ;  /* 0x0000000e02027981 */ /* 0x002ea4000c1e1900 */
[----:B--2---:R-:W-:Y:S01]  /*10f0*/  R2UR UR20, R2 ;  /* 0x00000000021472ca */ /* 0x004fe200000e0000 */
[----:B------:R-:W-:-:S14]  /*1100*/  BRA `(.L_x_12) ;  /* 0x0000000000047947 */ /* 0x000fdc0003800000 */
.L_x_13:
[----:B------:R-:W-:-:S05]  /*1110*/  ULDC UR20, c[0x0][0x580] ;  /* 0x0001600000147ab9 */ /* 0x000fca0000000800 */
.L_x_12:
[----:B------:R-:W-:Y:S02]  /*1120*/  ULDC.64 UR4, c[0x0][0x5a0] ;  /* 0x0001680000047ab9 */ /* 0x000fe40000000a00 */
        /* <DEDUP_REMOVED lines=11> */
.L_x_14:
        /* <DEDUP_REMOVED lines=8> */
.L_x_16:
[----:B------:R-:W-:-:S05]  /*1260*/  ULDC UR21, c[0x0][0x584] ;  /* 0x0001610000157ab9 */ /* 0x000fca0000000800 */
.L_x_15:
[----:B------:R-:W-:-:S13]  /*1270*/  LOP3.LUT P0, RZ, R4, 0xff, RZ, 0xc0, !PT ;  /* 0x000000ff04ff7812 */ /* 0x000fda000780c0ff */
[----:B------:R-:W-:Y:S05]  /*1280*/  @!P0 EXIT ;  /* 0x000000000000894d */ /* 0x000fea0003800000 */
[----:B------:R-:W-:Y:S01]  /*1290*/  ULDC UR4, c[0x0][0x28c] ;  /* 0x0000a30000047ab9 */ /* 0x000fe20000000800 */
[----:B------:R-:W-:Y:S02]  /*12a0*/  ULOP3.LUT UR23, UR13, 0x1, URZ, 0xfc, !UPT ;  /* 0x000000010d177892 */ /* 0x000fe4000f8efc3f */
[----:B------:R-:W-:-:S04]  /*12b0*/  UIADD3 UR4, UR4, 0x3f, URZ ;  /* 0x0000003f04047890 */ /* 0x000fc8000fffe03f */
[----:B------:R-:W-:-:S04]  /*12c0*/  USHF.R.S32.HI UR5, URZ, 0x1f, UR4 ;  /* 0x0000001f3f057899 */ /* 0x000fc80008011404 */
[----:B------:R-:W-:-:S03]  /*12d0*/  ULEA.HI UR5, UR5, UR4, URZ, 0x6 ;  /* 0x0000000405057291 */ /* 0x000fc6000f8f303f */
[----:B------:R-:W-:Y:S01]  /*12e0*/  UMOV UR4, URZ ;  /* 0x0000003f00047c82 */ /* 0x000fe20008000000 */
[----:B------:R-:W-:-:S03]  /*12f0*/  USHF.R.S32.HI UR9, URZ, 0x6, UR5 ;  /* 0x000000063f097899 */ /* 0x000fc60008011405 */
[----:B------:R-:W-:-:S09]  /*1300*/  UMOV UR5, URZ ;  /* 0x0000003f00057c82 */ /* 0x000fd20008000000 */
.L_x_299:
[----:B-1----:R-:W1:Y:S01]  /*1310*/  S2R R0, SR_TID.X ;  /* 0x0000000000007919 */ /* 0x002e620000002100 */
[----:B--2---:R-:W2:Y:S01]  /*1320*/  S2UR UR17, SR_CgaCtaId ;  /* 0x00000000001179c3 */ /* 0x004ea20000008800 */
[----:B------:R-:W-:Y:S01]  /*1330*/  UMOV UR16, 0x400 ;  /* 0x0000040000107882 */ /* 0x000fe20000000000 */
[----:B------:R-:W-:Y:S01]  /*1340*/  UMOV UR6, URZ ;  /* 0x0000003f00067c82 */ /* 0x000fe20008000000 */
[----:B------:R-:W-:Y:S01]  /*1350*/  STL [R1+0x74], RZ ;  /* 0x000074ff01007387 */ /* 0x000fe20000100800 */
[----:B------:R-:W-:Y:S01]  /*1360*/  UMOV UR7, URZ ;  /* 0x0000003f00077c82 */ /* 0x000fe20008000000 */
[----:B------:R-:W-:Y:S01]  /*1370*/  UMOV UR8, URZ ;  /* 0x0000003f00087c82 */ /* 0x000fe20008000000 */
[----:B------:R-:W-:Y:S01]  /*1380*/  CS2R R4, SRZ ;  /* 0x0000000000047805 */ /* 0x000fe2000001ff00 */
[----:B------:R-:W-:Y:S01]  /*1390*/  STL [R1+0x70], RZ ;  /* 0x000070ff01007387 */ /* 0x000fe20000100800 */
[----:B---3--:R-:W3:Y:S01]  /*13a0*/  LDC R2, c[0x0][0x28c] ;  /* 0x0000a300ff027b82 */ /* 0x008ee20000000800 */
[----:B------:R-:W-:-:S02]  /*13b0*/  CS2R R6, SRZ ;  /* 0x0000000000067805 */ /* 0x000fc4000001ff00 */
[----:B------:R-:W-:Y:S01]  /*13c0*/  CS2R R8, SRZ ;  /* 0x0000000000087805 */ /* 0x000fe2000001ff00 */
[----:B------:R-:W-:Y:S01]  /*13d0*/  STL [R1+0x6c], RZ ;  /* 0x00006cff01007387 */ /* 0x000fe20000100800 */
[----:B------:R-:W-:Y:S02]  /*13e0*/  CS2R R10, SRZ ;  /* 0x00000000000a7805 */ /* 0x000fe4000001ff00 */
[----:B------:R-:W-:Y:S02]  /*13f0*/  CS2R R12, SRZ ;  /* 0x00000000000c7805 */ /* 0x000fe4000001ff00 */
[----:B------:R-:W-:Y:S01]  /*1400*/  CS2R R14, SRZ ;  /* 0x00000000000e7805 */ /* 0x000fe2000001ff00 */
[----:B------:R-:W-:Y:S01]  /*1410*/  STL [R1+0x68], RZ ;  /* 0x000068ff01007387 */ /* 0x000fe20000100800 */
[----:B------:R-:W-:Y:S02]  /*1420*/  CS2R R16, SRZ ;  /* 0x0000000000107805 */ /* 0x000fe4000001ff00 */
[----:B0-----:R-:W-:-:S02]  /*1430*/  CS2R R18, SRZ ;  /* 0x0000000000127805 */ /* 0x001fc4000001ff00 */
[----:B------:R-:W-:Y:S01]  /*1440*/  CS2R R20, SRZ ;  /* 0x0000000000147805 */ /* 0x000fe2000001ff00 */
[----:B------:R-:W-:Y:S01]  /*1450*/  STL [R1+0x64], RZ ;  /* 0x000064ff01007387 */ /* 0x000fe20000100800 */
[----:B------:R-:W-:Y:S02]  /*1460*/  CS2R R22, SRZ ;  /* 0x0000000000167805 */ /* 0x000fe4000001ff00 */
[----:B------:R-:W-:Y:S02]  /*1470*/  CS2R R152, SRZ ;  /* 0x0000000000987805 */ /* 0x000fe4000001ff00 */
[----:B------:R-:W-:Y:S01]  /*1480*/  CS2R R154, SRZ ;  /* 0x00000000009a7805 */ /* 0x000fe2000001ff00 */
[----:B------:R-:W-:Y:S01]  /*1490*/  STL [R1+0x60], RZ ;  /* 0x000060ff01007387 */ /* 0x000fe20000100800 */
[----:B------:R-:W-:Y:S02]  /*14a0*/  CS2R R156, SRZ ;  /* 0x00000000009c7805 */ /* 0x000fe4000001ff00 */
[----:B------:R-:W-:-:S02]  /*14b0*/  CS2R R158, SRZ ;  /* 0x00000000009e7805 */ /* 0x000fc4000001ff00 */
[----:B------:R-:W-:Y:S01]  /*14c0*/  CS2R R160, SRZ ;  /* 0x0000000000a07805 */ /* 0x000fe2000001ff00 */
[----:B------:R-:W-:Y:S01]  /*14d0*/  STL [R1+0x5c], RZ ;  /* 0x00005cff01007387 */ /* 0x000fe20000100800 */
[----:B------:R-:W-:Y:S02]  /*14e0*/  CS2R R162, SRZ ;  /* 0x0000000000a27805 */ /* 0x000fe4000001ff00 */
[----:B------:R-:W-:Y:S02]  /*14f0*/  CS2R R164, SRZ ;  /* 0x0000000000a47805 */ /* 0x000fe4000001ff00 */
[----:B------:R-:W-:Y:S02]  /*1500*/  CS2R R166, SRZ ;  /* 0x0000000000a67805 */ /* 0x000fe4000001ff00 */
[----:B-1----:R-:W-:Y:S01]  /*1510*/  LOP3.LUT R0, R0, 0x80, RZ, 0xc0, !PT ;  /* 0x0000008000007812 */ /* 0x002fe200078ec0ff */
[----:B------:R-:W-:Y:S01]  /*1520*/  STL [R1+0x58], RZ ;  /* 0x000058ff01007387 */ /* 0x000fe20000100800 */
[----:B---3--:R-:W-:-:S02]  /*1530*/  ISETP.GE.AND P0, PT, R2, 0x1, PT ;  /* 0x000000010200780c */ /* 0x008fc40003f06270 */
[----:B------:R-:W-:Y:S02]  /*1540*/  CS2R R2, SRZ ;  /* 0x0000000000027805 */ /* 0x000fe4000001ff00 */
[----:B------:R-:W-:Y:S01]  /*1550*/  SHF.R.U32.HI R0, RZ, 0x7, R0 ;  /* 0x00000007ff007819 */ /* 0x000fe20000011600 */
[----:B------:R-:W-:Y:S01]  /*1560*/  STL [R1+0x54], RZ ;  /* 0x000054ff01007387 */ /* 0x000fe20000100800 */
[----:B------:R-:W-:Y:S02]  /*1570*/  CS2R R168, SRZ ;  /* 0x0000000000a87805 */ /* 0x000fe4000001ff00 */
[----:B------:R-:W-:Y:S02]  /*1580*/  CS2R R170, SRZ ;  /* 0x0000000000aa7805 */ /* 0x000fe4000001ff00 */
[----:B------:R-:W-:Y:S01]  /*1590*/  CS2R R172, SRZ ;  /* 0x0000000000ac7805 */ /* 0x000fe2000001ff00 */
[----:B------:R-:W-:Y:S01]  /*15a0*/  STL [R1+0x50], RZ ;  /* 0x000050ff01007387 */ /* 0x000fe20000100800 */
[----:B------:R-:W-:-:S02]  /*15b0*/  CS2R R174, SRZ ;  /* 0x0000000000ae7805 */ /* 0x000fc4000001ff00 */
[----:B------:R-:W-:Y:S02]  /*15c0*/  CS2R R176, SRZ ;  /* 0x0000000000b07805 */ /* 0x000fe4000001ff00 */
[----:B------:R-:W-:Y:S01]  /*15d0*/  CS2R R178, SRZ ;  /* 0x0000000000b27805 */ /* 0x000fe2000001ff00 */
[----:B------:R-:W0:Y:S01]  /*15e0*/  SHFL.IDX PT, R0, R0, RZ, 0x1f ;  /* 0x00001fff00007589 */ /* 0x000e2200000e0000 */
[----:B------:R-:W-:Y:S02]  /*15f0*/  CS2R R180, SRZ ;  /* 0x0000000000b47805 */ /* 0x000fe4000001ff00 */
[----:B------:R-:W-:Y:S02]  /*1600*/  CS2R R182, SRZ ;  /* 0x0000000000b67805 */ /* 0x000fe4000001ff00 */
[----:B------:R-:W-:Y:S01]  /*1610*/  CS2R R184, SRZ ;  /* 0x0000000000b87805 */ /* 0x000fe2000001ff00 */
[----:B------:R1:W-:Y:S01]  /*1620*/  STL [R1+0x4c], RZ ;  /* 0x00004cff01007387 */ /* 0x0003e20000100800 */
[----:B------:R-:W-:-:S02]  /*1630*/  CS2R R186, SRZ ;  /* 0x0000000000ba7805 */ /* 0x000fc4000001ff00 */
[----:B------:R-:W-:Y:S02]  /*1640*/  CS2R R188, SRZ ;  /* 0x0000000000bc7805 */ /* 0x000fe4000001ff00 */
[----:B------:R-:W-:Y:S01]  /*1650*/  CS2R R190, SRZ ;  /* 0x0000000000be7805 */ /* 0x000fe2000001ff00 */
[----:B------:R1:W-:Y:S01]  /*1660*/  STL [R1+0x48], RZ ;  /* 0x000048ff01007387 */ /* 0x0003e20000100800 */
        /* <DEDUP_REMOVED lines=14> */
[----:B------:R-:W-:Y:S02]  /*1750*/  CS2R R214, SRZ ;  /* 0x0000000000d67805 */ /* 0x000fe4000001ff00 */
[----:B0-----:R-:W-:Y:S01]  /*1760*/  R2UR UR11, R0 ;  /* 0x00000000000b72ca */ /* 0x001fe200000e0000 */
[----:B------:R1:W-:Y:S01]  /*1770*/  STL [R1+0x38], RZ ;  /* 0x000038ff01007387 */ /* 0x0003e20000100800 */
[----:B------:R-:W-:Y:S01]  /*1780*/  IMAD.MOV.U32 R0, RZ, RZ, RZ ;  /* 0x000000ffff007224 */ /* 0x000fe200078e00ff */
[----:B------:R-:W-:Y:S02]  /*1790*/  CS2R R216, SRZ ;  /* 0x0000000000d87805 */ /* 0x000fe4000001ff00 */
[----:B------:R-:W-:Y:S01]  /*17a0*/  CS2R R218, SRZ ;  /* 0x0000000000da7805 */ /* 0x000fe2000001ff00 */
[----:B------:R1:W-:Y:S01]  /*17b0*/  STL [R1+0x34], RZ ;  /* 0x000034ff01007387 */ /* 0x0003e20000100800 */
[----:B------:R-:W-:-:S02]  /*17c0*/  CS2R R220, SRZ ;  /* 0x0000000000dc7805 */ /* 0x000fc4000001ff00 */
[----:B------:R-:W-:Y:S02]  /*17d0*/  CS2R R222, SRZ ;  /* 0x0000000000de7805 */ /* 0x000fe4000001ff00 */
[----:B------:R-:W-:Y:S01]  /*17e0*/  CS2R R224, SRZ ;  /* 0x0000000000e07805 */ /* 0x000fe2000001ff00 */
[----:B------:R1:W-:Y:S01]  /*17f0*/  STL [R1+0x30], RZ ;  /* 0x000030ff01007387 */ /* 0x0003e20000100800 */
[----:B------:R-:W-:Y:S01]  /*1800*/  IMAD.MOV.U32 R226, RZ, RZ, RZ ;  /* 0x000000ffffe27224 */ /* 0x000fe200078e00ff */
[----:B------:R-:W-:Y:S01]  /*1810*/  CS2R R88, SRZ ;  /* 0x0000000000587805 */ /* 0x000fe2000001ff00 */
[----:B------:R-:W-:Y:S01]  /*1820*/  IMAD.U32 R227, RZ, RZ, UR4 ;  /* 0x00000004ffe37e24 */ /* 0x000fe2000f8e00ff */
[----:B------:R1:W-:Y:S01]  /*1830*/  STL [R1+0x2c], RZ ;  /* 0x00002cff01007387 */ /* 0x0003e20000100800 */
[----:B------:R-:W-:Y:S01]  /*1840*/  ULEA.HI UR10, UR11, UR11, URZ, 0x1 ;  /* 0x0000000b0b0a7291 */ /* 0x000fe2000f8f083f */
[----:B------:R-:W-:Y:S02]  /*1850*/  CS2R R90, SRZ ;  /* 0x00000000005a7805 */ /* 0x000fe4000001ff00 */
[----:B------:R-:W-:Y:S01]  /*1860*/  CS2R R92, SRZ ;  /* 0x00000000005c7805 */ /* 0x000fe2000001ff00 */
[----:B------:R1:W-:Y:S01]  /*1870*/  STL [R1+0x28], RZ ;  /* 0x000028ff01007387 */ /* 0x0003e20000100800 */
[----:B------:R-:W-:Y:S01]  /*1880*/  ULOP3.LUT UR12, UR10, 0xffffe, URZ, 0xc0, !UPT ;  /* 0x000ffffe0a0c7892 */ /* 0x000fe2000f8ec03f */
[----:B------:R-:W-:Y:S01]  /*1890*/  CS2R R94, SRZ ;  /* 0x00000000005e7805 */ /* 0x000fe2000001ff00 */
[----:B--2---:R-:W-:Y:S01]  /*18a0*/  ULEA UR10, UR17, UR16, 0x18 ;  /* 0x00000010110a7291 */ /* 0x004fe2000f8ec03f */
[----:B------:R1:W-:Y:S01]  /*18b0*/  STL [R1+0x24], RZ ;  /* 0x000024ff01007387 */ /* 0x0003e20000100800 */
[----:B------:R-:W-:Y:S01]  /*18c0*/  UIADD3 UR12, UR11, -UR12, URZ ;  /* 0x8000000c0b0c7290 */ /* 0x000fe2000fffe03f */
[----:B------:R-:W-:-:S02]  /*18d0*/  CS2R R96, SRZ ;  /* 0x0000000000607805 */ /* 0x000fc4000001ff00 */
[----:B------:R-:W-:Y:S01]  /*18e0*/  CS2R R98, SRZ ;  /* 0x0000000000627805 */ /* 0x000fe2000001ff00 */
[----:B------:R1:W-:Y:S01]  /*18f0*/  STL [R1+0x20], RZ ;  /* 0x000020ff01007387 */ /* 0x0003e20000100800 */
[----:B------:R-:W-:Y:S01]  /*1900*/  ULEA UR12, UR12, UR10, 0xc ;  /* 0x0000000a0c0c7291 */ /* 0x000fe2000f8e603f */
[----:B------:R-:W-:Y:S02]  /*1910*/  CS2R R100, SRZ ;  /* 0x0000000000647805 */ /* 0x000fe4000001ff00 */
[----:B------:R-:W-:Y:S01]  /*1920*/  CS2R R102, SRZ ;  /* 0x0000000000667805 */ /* 0x000fe2000001ff00 */
[----:B------:R1:W-:Y:S01]  /*1930*/  STL [R1+0x1c], RZ ;  /* 0x00001cff01007387 */ /* 0x0003e20000100800 */
[----:B------:R-:W-:Y:S01]  /*1940*/  UIADD3 UR12, UR12, 0x100, URZ ;  /* 0x000001000c0c7890 */ /* 0x000fe2000fffe03f */
[----:B------:R-:W-:Y:S02]  /*1950*/  CS2R R104, SRZ ;  /* 0x0000000000687805 */ /* 0x000fe4000001ff00 */
[----:B------:R-:W-:Y:S01]  /*1960*/  CS2R R106, SRZ ;  /* 0x00000000006a7805 */ /* 0x000fe2000001ff00 */
[----:B------:R1:W-:Y:S01]  /*1970*/  STL [R1+0x18], RZ ;  /* 0x000018ff01007387 */ /* 0x0003e20000100800 */
[----:B------:R-:W-:Y:S01]  /*1980*/  USHF.R.U32.HI UR11, URZ, 0x4, UR12 ;  /* 0x000000043f0b7899 */ /* 0x000fe2000801160c */
[----:B------:R-:W-:-:S02]  /*1990*/  CS2R R108, SRZ ;  /* 0x00000000006c7805 */ /* 0x000fc4000001ff00 */
[----:B------:R-:W-:Y:S01]  /*19a0*/  CS2R R110, SRZ ;  /* 0x00000000006e7805 */ /* 0x000fe2000001ff00 */
[----:B------:R1:W-:Y:S01]  /*19b0*/  STL [R1+0x14], RZ ;  /* 0x000014ff01007387 */ /* 0x0003e20000100800 */
[----:B------:R-:W-:Y:S01]  /*19c0*/  ULOP3.LUT UR11, UR11, 0x3fff, URZ, 0xc0, !UPT ;  /* 0x00003fff0b0b7892 */ /* 0x000fe2000f8ec03f */
[----:B------:R-:W-:Y:S01]  /*19d0*/  CS2R R112, SRZ ;  /* 0x0000000000707805 */ /* 0x000fe2000001ff00 */
[----:B------:R-:W-:Y:S01]  /*19e0*/  UMOV UR12, UR5 ;  /* 0x00000005000c7c82 */ /* 0x000fe20008000000 */
        /* <DEDUP_REMOVED lines=16> */
[----:B------:R1:W-:Y:S01]  /*1af0*/  STL [R1], RZ ;  /* 0x000000ff01007387 */ /* 0x0003e20000100800 */
[----:B------:R-:W-:Y:S02]  /*1b00*/  CS2R R138, SRZ ;  /* 0x00000000008a7805 */ /* 0x000fe4000001ff00 */
[----:B------:R-:W-:Y:S02]  /*1b10*/  CS2R R140, SRZ ;  /* 0x00000000008c7805 */ /* 0x000fe4000001ff00 */
[----:B------:R-:W-:Y:S02]  /*1b20*/  CS2R R142, SRZ ;  /* 0x00000000008e7805 */ /* 0x000fe4000001ff00 */
[----:B------:R-:W-:-:S02]  /*1b30*/  CS2R R144, SRZ ;  /* 0x0000000000907805 */ /* 0x000fc4000001ff00 */
[----:B------:R-:W-:Y:S02]  /*1b40*/  CS2R R146, SRZ ;  /* 0x0000000000927805 */ /* 0x000fe4000001ff00 */
[----:B------:R-:W-:Y:S02]  /*1b50*/  CS2R R148, SRZ ;  /* 0x0000000000947805 */ /* 0x000fe4000001ff00 */
[----:B------:R-:W-:Y:S02]  /*1b60*/  CS2R R150, SRZ ;  /* 0x0000000000967805 */ /* 0x000fe4000001ff00 */
[----:B------:R-:W-:Y:S02]  /*1b70*/  CS2R R24, SRZ ;  /* 0x0000000000187805 */ /* 0x000fe4000001ff00 */
[----:B----4-:R-:W-:Y:S02]  /*1b80*/  CS2R R26, SRZ ;  /* 0x00000000001a7805 */ /* 0x010fe4000001ff00 */
[----:B------:R-:W-:-:S02]  /*1b90*/  CS2R R28, SRZ ;  /* 0x00000000001c7805 */ /* 0x000fc4000001ff00 */
[----:B------:R-:W-:Y:S02]  /*1ba0*/  CS2R R30, SRZ ;  /* 0x00000000001e7805 */ /* 0x000fe4000001ff00 */
[----:B------:R-:W-:Y:S02]  /*1bb0*/  CS2R R32, SRZ ;  /* 0x0000000000207805 */ /* 0x000fe4000001ff00 */
        /* <DEDUP_REMOVED lines=26> */
[----:B------:R-:W-:Y:S01]  /*1d60*/  CS2R R86, SRZ ;  /* 0x0000000000567805 */ /* 0x000fe2000001ff00 */
[----:B-1----:R-:W-:Y:S06]  /*1d70*/  @!P0 BRA `(.L_x_17) ;  /* 0x0000001000888947 */ /* 0x002fec0003800000 */
[----:B------:R-:W-:-:S06]  /*1d80*/  UISETP.NE.AND UP0, UPT, UR23, 0x3, UPT ;  /* 0x000000031700788c */ /* 0x000fcc000bf05270 */
[----:B------:R-:W-:-:S13]  /*1d90*/  PLOP3.LUT P1, PT, PT, PT, UP0, 0x80, 0x0 ;  /* 0x000000000000781c */ /* 0x000fda0003f2f008 */
[----:B------:R-:W-:Y:S05]  /*1da0*/  @!P1 BRA `(.L_x_18) ;  /* 0x0000000000049947 */ /* 0x000fea0003800000 */
[----:B------:R-:W-:Y:S01]  /*1db0*/  BPT.TRAP 0x1 ;  /* 0x000000040000795c */ /* 0x000fe20000300000 */
.L_x_18:
[----:B------:R-:W-:Y:S01]  /*1dc0*/  ULEA UR6, UR5, UR10, 0x3 ;  /* 0x0000000a05067291 */ /* 0x000fe2000f8e183f */
[----:B------:R-:W-:-:S05]  /*1dd0*/  IMAD.U32 R0, RZ, RZ, UR4 ;  /* 0x00000004ff007e24 */ /* 0x000fca000f8e00ff */
[----:B------:R-:W-:-:S04]  /*1de0*/  SHF.L.U32 R0, R0, 0x1f, RZ ;  /* 0x0000001f00007819 */ /* 0x000fc800000006ff */
[----:B------:R0:W1:Y:S01]  /*1df0*/  SYNCS.PHASECHK.TRANS64.TRYWAIT P0, [UR6], R0 ;  /* 0x00000000ff0075a7 */ /* 0x0000620008000146 */
[----:B------:R-:W-:Y:S05]  /*1e00*/  @!P1 BRA `(.L_x_19) ;  /* 0x0000000000049947 */ /* 0x000fea0003800000 */
[----:B------:R-:W-:Y:S01]  /*1e10*/  BPT.TRAP 0x1 ;  /* 0x000000040000795c */ /* 0x000fe20000300000 */
.L_x_19:
[----:B-1----:R-:W-:Y:S05]  /*1e20*/  @P0 BRA `(.L_x_20) ;  /* 0x0000000000080947 */ /* 0x002fea0003800000 */
[----:B------:R-:W1:Y:S02]  /*1e30*/  SYNCS.PHASECHK.TRANS64.TRYWAIT P0, [UR6], R0 ;  /* 0x00000000ff0075a7 */ /* 0x000e640008000146 */
[----:B-1----:R-:W-:Y:S05]  /*1e40*/  @!P0 BRA `(.L_x_21) ;  /* 0x000000e400e08947 */ /* 0x002fea0003800000 */
.L_x_20:
[----:B------:R-:W-:Y:S01]  /*1e50*/  UIADD3 UR6, UR10, 0x14100, URZ ;  /* 0x000141000a067890 */ /* 0x000fe2000fffe03f */
[----:B------:R-:W-:Y:S01]  /*1e60*/  WARPGROUP.ARRIVE ;  /* 0x00000000000079c5 */ /* 0x000fe20000000000 */
[----:B------:R-:W-:Y:S01]  /*1e70*/  ULOP3.LUT UR7, UR11, 0x10000, URZ, 0xfc, !UPT ;  /* 0x000100000b077892 */ /* 0x000fe2000f8efc3f */
[----:B------:R2:W-:Y:S01]  /*1e80*/  STL [R1+0x74], RZ ;  /* 0x000074ff01007387 */ /* 0x0005e20000100800 */
[----:B------:R-:W-:Y:S01]  /*1e90*/  USHF.R.U32.HI UR6, URZ, 0x4, UR6 ;  /* 0x000000043f067899 */ /* 0x000fe20008011606 */
[----:B01----:R-:W-:Y:S01]  /*1ea0*/  IMAD.MOV.U32 R0, RZ, RZ, RZ ;  /* 0x000000ffff007224 */ /* 0x003fe200078e00ff */
[----:B------:R-:W-:Y:S01]  /*1eb0*/  ULEA UR7, UR5, UR7, 0xa ;  /* 0x0000000705077291 */ /* 0x000fe2000f8e503f */
[----:B------:R2:W-:Y:S01]  /*1ec0*/  STL [R1+0x70], RZ ;  /* 0x000070ff01007387 */ /* 0x0005e20000100800 */
[----:B------:R-:W-:Y:S01]  /*1ed0*/  ULOP3.LUT UR6, UR6, 0x3fff, URZ, 0xc0, !UPT ;  /* 0x00003fff06067892 */ /* 0x000fe2000f8ec03f */
[----:B------:R-:W-:Y:S01]  /*1ee0*/  CS2R R2, SRZ ;  /* 0x0000000000027805 */ /* 0x000fe2000001ff00 */
[----:B------:R-:W-:Y:S01]  /*1ef0*/  UMOV UR17, 0x80000020 ;  /* 0x8000002000117882 */ /* 0x000fe20000000000 */
[----:B------:R-:W-:Y:S01]  /*1f00*/  UMOV UR19, 0x80000020 ;  /* 0x8000002000137882 */ /* 0x000fe20000000000 */
[----:B------:R-:W-:Y:S01]  /*1f10*/  ULOP3.LUT UR6, UR6, 0x10000, URZ, 0xfc, !UPT ;  /* 0x0001000006067892 */ /* 0x000fe2000f8efc3f */
[----:B------:R2:W-:Y:S01]  /*1f20*/  STL [R1+0x6c], RZ ;  /* 0x00006cff01007387 */ /* 0x0005e20000100800 */
[----:B------:R-:W-:Y:S01]  /*1f30*/  UMOV UR16, UR7 ;  /* 0x0000000700107c82 */ /* 0x000fe20008000000 */
[----:B------:R-:W-:Y:S01]  /*1f40*/  CS2R R4, SRZ ;  /* 0x0000000000047805 */ /* 0x000fe2000001ff00 */
[----:B------:R-:W-:Y:S01]  /*1f50*/  ULEA UR8, UR5, UR6, 0x9 ;  /* 0x0000000605087291 */ /* 0x000fe2000f8e483f */
[----:B------:R2:W-:Y:S01]  /*1f60*/  STL [R1+0x68], RZ ;  /* 0x000068ff01007387 */ /* 0x0005e20000100800 */
[----:B------:R-:W-:Y:S01]  /*1f70*/  CS2R R6, SRZ ;  /* 0x0000000000067805 */ /* 0x000fe2000001ff00 */
[----:B------:R-:W-:Y:S01]  /*1f80*/  UMOV UR6, 0x2 ;  /* 0x0000000200067882 */ /* 0x000fe20000000000 */
[----:B------:R-:W-:Y:S01]  /*1f90*/  CS2R R8, SRZ ;  /* 0x0000000000087805 */ /* 0x000fe2000001ff00 */
[----:B------:R2:W-:Y:S01]  /*1fa0*/  STL [R1+0x64], RZ ;  /* 0x000064ff01007387 */ /* 0x0005e20000100800 */
[----:B------:R-:W-:Y:S01]  /*1fb0*/  CS2R R10, SRZ ;  /* 0x00000000000a7805 */ /* 0x000fe2000001ff00 */
[----:B------:R-:W-:Y:S01]  /*1fc0*/  UMOV UR18, UR8 ;  /* 0x0000000800127c82 */ /* 0x000fe20008000000 */
[----:B------:R-:W-:Y:S01]  /*1fd0*/  CS2R R12, SRZ ;  /* 0x00000000000c7805 */ /* 0x000fe2000001ff00 */
[----:B------:R-:W-:Y:S01]  /*1fe0*/  QGMMA.64x128x32.F32.E5M2.E5M2 R88, gdesc[UR16], RZ, !UPT ;  /* 0x01e00000105879f3 */ /* 0x000fe2000c7038ff */
[----:B------:R-:W-:Y:S01]  /*1ff0*/  UIADD3 UR16, UR7, 0x200, URZ ;  /* 0x0000020007107890 */ /* 0x000fe2000fffe03f */
[----:B------:R2:W-:Y:S01]  /*2000*/  STL [R1+0x60], RZ ;  /* 0x000060ff01007387 */ /* 0x0005e20000100800 */
[----:B------:R-:W-:Y:S01]  /*2010*/  UMOV UR17, 0x80000020 ;  /* 0x8000002000117882 */ /* 0x000fe20000000000 */
[----:B------:R-:W-:-:S02]  /*2020*/  CS2R R14, SRZ ;  /* 0x00000000000e7805 */ /* 0x000fc4000001ff00 */
[----:B------:R-:W-:Y:S01]  /*2030*/  CS2R R16, SRZ ;  /* 0x0000000000107805 */ /* 0x000fe2000001ff00 */
[----:B------:R2:W-:Y:S01]  /*2040*/  STL [R1+0x5c], RZ ;  /* 0x00005cff01007387 */ /* 0x0005e20000100800 */
[----:B------:R-:W-:Y:S02]  /*2050*/  CS2R R18, SRZ ;  /* 0x0000000000127805 */ /* 0x000fe4000001ff00 */
[----:B------:R-:W-:Y:S02]  /*2060*/  CS2R R20, SRZ ;  /* 0x0000000000147805 */ /* 0x000fe4000001ff00 */
[----:B------:R-:W-:Y:S01]  /*2070*/  CS2R R22, SRZ ;  /* 0x0000000000167805 */ /* 0x000fe2000001ff00 */
[----:B------:R2:W-:Y:S01]  /*2080*/  STL [R1+0x58], RZ ;  /* 0x000058ff01007387 */ /* 0x0005e20000100800 */
[----:B------:R-:W-:Y:S01]  /*2090*/  CS2R R152, SRZ ;  /* 0x0000000000987805 */ /* 0x000fe2000001ff00 */
[----:B------:R-:W-:Y:S01]  /*20a0*/  QGMMA.64x128x32.F32.E5M2.E5M2 R24, gdesc[UR16], RZ, !UPT ;  /* 0x01e00000101879f3 */ /* 0x000fe2000c7038ff */
[----:B------:R-:W-:Y:S01]  /*20b0*/  UIADD3 UR16, UR7, 0x2, URZ ;  /* 0x0000000207107890 */ /* 0x000fe2000fffe03f */
[----:B------:R2:W-:Y:S01]  /*20c0*/  STL [R1+0x54], RZ ;  /* 0x000054ff01007387 */ /* 0x0005e20000100800 */
[----:B------:R-:W-:Y:S01]  /*20d0*/  UIADD3 UR18, UR8, 0x2, URZ ;  /* 0x0000000208127890 */ /* 0x000fe2000fffe03f */
[----:B------:R-:W-:Y:S01]  /*20e0*/  CS2R R154, SRZ ;  /* 0x00000000009a7805 */ /* 0x000fe2000001ff00 */
[----:B------:R-:W-:Y:S01]  /*20f0*/  UMOV UR17, 0x80000020 ;  /* 0x8000002000117882 */ /* 0x000fe20000000000 */
        /* <DEDUP_REMOVED lines=9> */
[----:B------:R-:W-:Y:S02]  /*2190*/  CS2R R166, SRZ ;  /* 0x0000000000a67805 */ /* 0x000fe4000001ff00 */
        /* <DEDUP_REMOVED lines=39> */
[----:B------:R-:W-:-:S03]  /*2410*/  IMAD.MOV.U32 R226, RZ, RZ, RZ ;  /* 0x000000ffffe27224 */ /* 0x000fc600078e00ff */
[----:B------:R2:W-:Y:S04]  /*2420*/  STL [R1+0x1c], RZ ;  /* 0x00001cff01007387 */ /* 0x0005e80000100800 */
[----:B------:R2:W-:Y:S04]  /*2430*/  STL [R1+0x18], RZ ;  /* 0x000018ff01007387 */ /* 0x0005e80000100800 */
[----:B------:R2:W-:Y:S04]  /*2440*/  STL [R1+0x14], RZ ;  /* 0x000014ff01007387 */ /* 0x0005e80000100800 */
[----:B------:R2:W-:Y:S04]  /*2450*/  STL [R1+0x10], RZ ;  /* 0x000010ff01007387 */ /* 0x0005e80000100800 */
[----:B------:R2:W-:Y:S04]  /*2460*/  STL [R1+0xc], RZ ;  /* 0x00000cff01007387 */ /* 0x0005e80000100800 */
[----:B------:R2:W-:Y:S04]  /*2470*/  STL [R1+0x8], RZ ;  /* 0x000008ff01007387 */ /* 0x0005e80000100800 */
[----:B------:R2:W-:Y:S04]  /*2480*/  STL [R1+0x4], RZ ;  /* 0x000004ff01007387 */ /* 0x0005e80000100800 */
[----:B------:R2:W-:Y:S01]  /*2490*/  STL [R1], RZ ;  /* 0x000000ff01007387 */ /* 0x0005e20000100800 */
[----:B------:R-:W-:Y:S01]  /*24a0*/  QGMMA.64x128x32.F32.E5M2.E5M2 R88, gdesc[UR16], R88 ;  /* 0x01e00000105879f3 */ /* 0x000fe20008703858 */
[----:B------:R-:W-:Y:S01]  /*24b0*/  UIADD3 UR16, UR7, 0x202, URZ ;  /* 0x0000020207107890 */ /* 0x000fe2000fffe03f */
[----:B------:R-:W-:-:S02]  /*24c0*/  UMOV UR17, 0x80000020 ;  /* 0x8000002000117882 */ /* 0x000fc40000000000 */
[----:B------:R-:W-:Y:S02]  /*24d0*/  ULDC UR7, c[0x0][0x50c] ;  /* 0x0001430000077ab9 */ /* 0x000fe40000000800 */
[----:B------:R-:W-:-:S04]  /*24e0*/  UISETP.NE.AND UP0, UPT, UR7, 0x2, UPT ;  /* 0x000000020700788c */ /* 0x000fc8000bf05270 */
[----:B------:R-:W-:Y:S02]  /*24f0*/  USEL UR7, URZ, 0x1, UP0 ;  /* 0x000000013f077887 */ /* 0x000fe40008000000 */
[----:B------:R-:W-:Y:S04]  /*2500*/  QGMMA.64x128x32.F32.E5M2.E5M2 R24, gdesc[UR16], R24, gsb0 ;  /* 0x01e00000101879f3 */ /* 0x000fe80008003818 */
[----:B------:R-:W-:-:S13]  /*2510*/  ISETP.NE.AND P0, PT, RZ, UR7, PT ;  /* 0x00000007ff007c0c */ /* 0x000fda000bf05270 */
[----:B--2---:R-:W-:Y:S05]  /*2520*/  @!P0 BRA `(.L_x_22) ;  /* 0x0000000800808947 */ /* 0x004fea0003800000 */
[----:B------:R-:W-:Y:S02]  /*2530*/  WARPGROUP.DEPBAR.LE gsb0, 0x0 ;  /* 0x00008000000079c5 */ /* 0x000fe40000010000 */
[----:B------:R-:W-:-:S01]  /*2540*/  FADD R227, RZ, R58 ;  /* 0x0000003affe37221 */ /* 0x000fc20000000000 */
[----:B------:R-:W-:Y:S01]  /*2550*/  FADD R226, RZ, R88 ;  /* 0x00000058ffe27221 */ /* 0x000fe20000000000 */
[----:B------:R-:W-:-:S01]  /*2560*/  FADD R225, RZ, R89 ;  /* 0x00000059ffe17221 */ /* 0x000fc20000000000 */
[----:B------:R-:W-:Y:S01]  /*2570*/  FADD R224, RZ, R90 ;  /* 0x0000005affe07221 */ /* 0x000fe20000000000 */
[----:B------:R-:W-:-:S01]  /*2580*/  FADD R223, RZ, R91 ;  /* 0x0000005bffdf7221 */ /* 0x000fc20000000000 */
[----:B------:R0:W-:Y:S01]  /*2590*/  STL [R1], R227 ;  /* 0x000000e301007387 */ /* 0x0001e20000100800 */
[----:B------:R-:W-:-:S01]  /*25a0*/  FADD R222, RZ, R92 ;  /* 0x0000005cffde7221 */ /* 0x000fc20000000000 */
[----:B------:R-:W-:Y:S01]  /*25b0*/  FADD R221, RZ, R93 ;  /* 0x0000005dffdd7221 */ /* 0x000fe20000000000 */
[----:B------:R-:W-:-:S01]  /*25c0*/  FADD R220, RZ, R94 ;  /* 0x0000005effdc7221 */ /* 0x000fc20000000000 */
[----:B------:R-:W-:Y:S01]  /*25d0*/  FADD R219, RZ, R95 ;  /* 0x0000005fffdb7221 */ /* 0x000fe20000000000 */
[----:B------:R-:W-:-:S01]  /*25e0*/  FADD R218, RZ, R96 ;  /* 0x00000060ffda7221 */ /* 0x000fc20000000000 */
[----:B------:R-:W-:Y:S01]  /*25f0*/  FADD R217, RZ, R97 ;  /* 0x00000061ffd97221 */ /* 0x000fe20000000000 */
[----:B------:R-:W-:-:S01]  /*2600*/  FADD R216, RZ, R98 ;  /* 0x00000062ffd87221 */ /* 0x000fc20000000000 */
[----:B------:R-:W-:Y:S01]  /*2610*/  FADD R215, RZ, R99 ;  /* 0x00000063ffd77221 */ /* 0x000fe20000000000 */
[----:B------:R-:W-:-:S01]  /*2620*/  FADD R214, RZ, R100 ;  /* 0x00000064ffd67221 */ /* 0x000fc20000000000 */
[----:B0-----:R-:W-:Y:S01]  /*2630*/  FADD R227, RZ, R59 ;  /* 0x0000003bffe37221 */ /* 0x001fe20000000000 */
[----:B------:R-:W-:-:S01]  /*2640*/  FADD R213, RZ, R101 ;  /* 0x00000065ffd57221 */ /* 0x000fc20000000000 */
[----:B------:R-:W-:Y:S01]  /*2650*/  FADD R212, RZ, R102 ;  /* 0x00000066ffd47221 */ /* 0x000fe20000000000 */
[----:B------:R-:W-:-:S01]  /*2660*/  FADD R211, RZ, R103 ;  /* 0x00000067ffd37221 */ /* 0x000fc20000000000 */
[----:B------:R-:W-:Y:S01]  /*2670*/  FADD R210, RZ, R104 ;  /* 0x00000068ffd27221 */ /* 0x000fe20000000000 */
[----:B------:R0:W-:Y:S01]  /*2680*/  STL [R1+0x4], R227 ;  /* 0x000004e301007387 */ /* 0x0001e20000100800 */
        /* <DEDUP_REMOVED lines=93> */
[----:B------:R-:W-:Y:S01]  /*2c60*/  UMOV UR6, URZ ;  /* 0x0000003f00067c82 */ /* 0x000fe20008000000 */
[----:B0-----:R-:W-:-:S05]  /*2c70*/  FADD R227, RZ, R66 ;  /* 0x00000042ffe37221 */ /* 0x001fca0000000000 */
[----:B------:R0:W-:Y:S02]  /*2c80*/  STL [R1+0x20], R227 ;  /* 0x000020e301007387 */ /* 0x0001e40000100800 */
        /* <DEDUP_REMOVED lines=42> */
.L_x_22:
[----:B------:R-:W-:-:S04]  /*2f30*/  UIADD3 UR12, UR5, 0x1, URZ ;  /* 0x00000001050c7890 */ /* 0x000fc8000fffe03f */
[----:B------:R-:W-:-:S04]  /*2f40*/  UISETP.NE.AND UP0, UPT, UR12, 0x5, UPT ;  /* 0x000000050c00788c */ /* 0x000fc8000bf05270 */
[----:B------:R-:W-:Y:S02]  /*2f50*/  USEL UR8, URZ, 0x1, UP0 ;  /* 0x000000013f087887 */ /* 0x000fe40008000000 */
[----:B------:R-:W-:Y:S02]  /*2f60*/  USEL UR12, UR12, URZ, UP0 ;  /* 0x0000003f0c0c7287 */ /* 0x000fe40008000000 */
[----:B------:R-:W-:-:S06]  /*2f70*/  ULOP3.LUT UR8, UR4, UR8, URZ, 0x3c, !UPT ;  /* 0x0000000804087292 */ /* 0x000fcc000f8e3c3f */
[----:B0-----:R-:W-:Y:S01]  /*2f80*/  IMAD.U32 R227, RZ, RZ, UR8 ;  /* 0x00000008ffe37e24 */ /* 0x001fe2000f8e00ff */
[----:B------:R-:W-:-:S06]  /*2f90*/  UMOV UR8, 0x1 ;  /* 0x0000000100087882 */ /* 0x000fcc0000000000 */
.L_x_17:
[----:B------:R-:W-:-:S04]  /*2fa0*/  UISETP.LT.AND UP0, UPT, UR9, 0x1, UPT ;  /* 0x000000010900788c */ /* 0x000fc8000bf01270 */
[----:B------:R-:W-:-:S04]  /*2fb0*/  USEL UR16, UR9, 0x1, UP0 ;  /* 0x0000000109107887 */ /* 0x000fc80008000000 */
[----:B------:R-:W-:-:S04]  /*2fc0*/  UIADD3 UR16, UR9, -UR16, URZ ;  /* 0x8000001009107290 */ /* 0x000fc8000fffe03f */
[----:B------:R-:W-:-:S06]  /*2fd0*/  UISETP.GE.AND UP0, UPT, UR16, 0x1, UPT ;  /* 0x000000011000788c */ /* 0x000fcc000bf06270 */
[----:B------:R-:W-:-:S13]  /*2fe0*/  PLOP3.LUT P0, PT, PT, PT, UP0, 0x80, 0x0 ;  /* 0x000000000000781c */ /* 0x000fda0003f0f008 */
[----:B------:R-:W-:Y:S05]  /*2ff0*/  @!P0 BRA `(.L_x_23) ;  /* 0x0000001000c48947 */ /* 0x000fea0003800000 */
[----:B------:R-:W-:Y:S01]  /*3000*/  IMAD.U32 R228, RZ, RZ, UR16 ;  /* 0x00000010ffe47e24 */ /* 0x000fe2000f8e00ff */
[----:B------:R-:W-:Y:S01]  /*3010*/  UMOV UR24, UR5 ;  /* 0x0000000500187c82 */ /* 0x000fe20008000000 */
[----:B------:R-:W-:-:S05]  /*3020*/  ULDC UR25, c[0x0][0x50c] ;  /* 0x0001430000197ab9 */ /* 0x000fca0000000800 */
.L_x_31:
[----:B------:R-:W-:-:S06]  /*3030*/  UISETP.NE.AND UP0, UPT, UR23, 0x3, UPT ;  /* 0x000000031700788c */ /* 0x000fcc000bf05270 */
[----:B------:R-:W-:-:S13]  /*3040*/  PLOP3.LUT P1, PT, PT, PT, UP0, 0x80, 0x0 ;  /* 0x000000000000781c */ /* 0x000fda0003f2f008 */
[----:B-1---5:R-:W-:Y:S05]  /*3050*/  @!P1 BRA `(.L_x_24) ;  /* 0x0000000000049947 */ /* 0x022fea0003800000 */
[----:B------:R-:W-:Y:S01]  /*3060*/  BPT.TRAP 0x1 ;  /* 0x000000040000795c */ /* 0x000fe20000300000 */
.L_x_24:
[----:B------:R-:W0:Y:S01]  /*3070*/  S2UR UR16, SR_CgaCtaId ;  /* 0x00000000001079c3 */ /* 0x000e220000008800 */
[----:B------:R-:W-:Y:S01]  /*3080*/  UMOV UR10, 0x400 ;  /* 0x00000400000a7882 */ /* 0x000fe20000000000 */
[----:B------:R-:W-:Y:S01]  /*3090*/  SHF.L.U32 R229, R227, 0x1f, RZ ;  /* 0x0000001fe3e57819 */ /* 0x000fe200000006ff */
[----:B0-----:R-:W-:-:S04]  /*30a0*/  ULEA UR10, UR16, UR10, 0x18 ;  /* 0x0000000a100a7291 */ /* 0x001fc8000f8ec03f */
[----:B------:R-:W-:-:S09]  /*30b0*/  ULEA UR16, UR12, UR10, 0x3 ;  /* 0x0000000a0c107291 */ /* 0x000fd2000f8e183f */
[----:B------:R0:W1:Y:S01]  /*30c0*/  SYNCS.PHASECHK.TRANS64.TRYWAIT P0, [UR16], R229 ;  /* 0x000000e5ff0075a7 */ /* 0x0000620008000150 */
[----:B------:R-:W-:Y:S05]  /*30d0*/  @!P1 BRA `(.L_x_25) ;  /* 0x0000000000049947 */ /* 0x000fea0003800000 */
[----:B------:R-:W-:Y:S01]  /*30e0*/  BPT.TRAP 0x1 ;  /* 0x000000040000795c */ /* 0x000fe20000300000 */
.L_x_25:
[----:B-1----:R-:W-:Y:S05]  /*30f0*/  @P0 BRA `(.L_x_26) ;  /* 0x0000000000080947 */ /* 0x002fea0003800000 */
[----:B------:R-:W1:Y:S02]  /*3100*/  SYNCS.PHASECHK.TRANS64.TRYWAIT P0, [UR16], R229 ;  /* 0x000000e5ff0075a7 */ /* 0x000e640008000150 */
[----:B-1----:R-:W-:Y:S05]  /*3110*/  @!P0 BRA `(.L_x_27) ;  /* 0x000000d400448947 */ /* 0x002fea0003800000 */
.L_x_26:
[----:B------:R-:W-:Y:S01]  /*3120*/  UIADD3 UR16, UR10, 0x14100, URZ ;  /* 0x000141000a107890 */ /* 0x000fe2000fffe03f */
[----:B------:R-:W-:Y:S01]  /*3130*/  WARPGROUP.ARRIVE ;  /* 0x00000000000079c5 */ /* 0x000fe20000000000 */
[----:B------:R-:W-:Y:S02]  /*3140*/  UISETP.NE.AND UP0, UPT, UR7, URZ, UPT ;  /* 0x0000003f0700728c */ /* 0x000fe4000bf05270 */
[----:B------:R-:W-:Y:S02]  /*3150*/  USHF.R.U32.HI UR16, URZ, 0x4, UR16 ;  /* 0x000000043f107899 */ /* 0x000fe40008011610 */
[----:B------:R-:W-:Y:S02]  /*3160*/  USEL UR8, UR8, URZ, !UP0 ;  /* 0x0000003f08087287 */ /* 0x000fe4000c000000 */
[----:B------:R-:W-:Y:S02]  /*3170*/  ULOP3.LUT UR16, UR16, 0x3fff, URZ, 0xc0, !UPT ;  /* 0x00003fff10107892 */ /* 0x000fe4000f8ec03f */
[----:B------:R-:W-:-:S02]  /*3180*/  UISETP.NE.U32.AND UP0, UPT, UR8, URZ, UPT ;  /* 0x0000003f0800728c */ /* 0x000fc4000bf05070 */
[----:B------:R-:W-:Y:S02]  /*3190*/  ULOP3.LUT UR7, UR11, 0x10000, URZ, 0xfc, !UPT ;  /* 0x000100000b077892 */ /* 0x000fe4000f8efc3f */
[----:B------:R-:W-:Y:S02]  /*31a0*/  ULOP3.LUT UR8, UR16, 0x10000, URZ, 0xfc, !UPT ;  /* 0x0001000010087892 */ /* 0x000fe4000f8efc3f */
[----:B------:R-:W-:Y:S02]  /*31b0*/  ULEA UR7, UR12, UR7, 0xa ;  /* 0x000000070c077291 */ /* 0x000fe4000f8e503f */
[----:B------:R-:W-:Y:S01]  /*31c0*/  ULEA UR8, UR12, UR8, 0x9 ;  /* 0x000000080c087291 */ /* 0x000fe2000f8e483f */
[----:B------:R-:W-:Y:S01]  /*31d0*/  UMOV UR17, 0x80000020 ;  /* 0x8000002000117882 */ /* 0x000fe20000000000 */
[----:B------:R-:W-:Y:S01]  /*31e0*/  UMOV UR19, 0x80000020 ;  /* 0x8000002000137882 */ /* 0x000fe20000000000 */
[----:B------:R-:W-:Y:S02]  /*31f0*/  UIADD3 UR6, UR6, 0x2, URZ ;  /* 0x0000000206067890 */ /* 0x000fe4000fffe03f */
[----:B------:R-:W-:-:S02]  /*3200*/  UMOV UR16, UR7 ;  /* 0x0000000700107c82 */ /* 0x000fc40008000000 */
[----:B------:R-:W-:Y:S02]  /*3210*/  UMOV UR18, UR8 ;  /* 0x0000000800127c82 */ /* 0x000fe40008000000 */
[----:B------:R-:W-:Y:S01]  /*3220*/  QGMMA.64x128x32.F32.E5M2.E5M2 R88, gdesc[UR16], R88, UP0 ;  /* 0x01e00000105879f3 */ /* 0x000fe2000bf03858 */
[----:B------:R-:W-:Y:S01]  /*3230*/  UIADD3 UR16, UR7, 0x200, URZ ;  /* 0x0000020007107890 */ /* 0x000fe2000fffe03f */
[----:B------:R-:W-:-:S10]  /*3240*/  UMOV UR17, 0x80000020 ;  /* 0x8000002000117882 */ /* 0x000fd40000000000 */
[----:B------:R-:W-:Y:S01]  /*3250*/  QGMMA.64x128x32.F32.E5M2.E5M2 R24, gdesc[UR16], R24, UP0 ;  /* 0x01e00000101879f3 */ /* 0x000fe2000bf03818 */
[----:B------:R-:W-:Y:S02]  /*3260*/  UIADD3 UR16, UR7, 0x2, URZ ;  /* 0x0000000207107890 */ /* 0x000fe4000fffe03f */
[----:B------:R-:W-:Y:S01]  /*3270*/  UIADD3 UR18, UR8, 0x2, URZ ;  /* 0x0000000208127890 */ /* 0x000fe2000fffe03f */
[----:B------:R-:W-:Y:S01]  /*3280*/  UMOV UR17, 0x80000020 ;  /* 0x8000002000117882 */ /* 0x000fe20000000000 */
[----:B------:R-:W-:Y:S01]  /*3290*/  UMOV UR19, 0x80000020 ;  /* 0x8000002000137882 */ /* 0x000fe20000000000 */
[----:B------:R-:W-:-:S06]  /*32a0*/  UISETP.NE.AND UP0, UPT, UR6, UR25, UPT ;  /* 0x000000190600728c */ /* 0x000fcc000bf05270 */
[----:B------:R-:W-:Y:S01]  /*32b0*/  QGMMA.64x128x32.F32.E5M2.E5M2 R88, gdesc[UR16], R88 ;  /* 0x01e00000105879f3 */ /* 0x000fe20008703858 */
[----:B------:R-:W-:Y:S01]  /*32c0*/  UIADD3 UR16, UR7, 0x202, URZ ;  /* 0x0000020207107890 */ /* 0x000fe2000fffe03f */
[----:B------:R-:W-:Y:S01]  /*32d0*/  UMOV UR17, 0x80000020 ;  /* 0x8000002000117882 */ /* 0x000fe20000000000 */
[----:B------:R-:W-:-:S06]  /*32e0*/  USEL UR7, URZ, 0x1, UP0 ;  /* 0x000000013f077887 */ /* 0x000fcc0008000000 */
[----:B------:R-:W-:-:S03]  /*32f0*/  ISETP.NE.AND P0, PT, RZ, UR7, PT ;  /* 0x00000007ff007c0c */ /* 0x000fc6000bf05270 */
[----:B------:R-:W-:Y:S03]  /*3300*/  QGMMA.64x128x32.F32.E5M2.E5M2 R24, gdesc[UR16], R24, gsb0 ;  /* 0x01e00000101879f3 */ /* 0x000fe60008003818 */
[----:B------:R-:W-:-:S07]  /*3310*/  WARPGROUP.DEPBAR.LE gsb0, 0x1 ;  /* 0x00008000000079c5 */ /* 0x000fce0000010100 */
[----:B------:R-:W-:Y:S05]  /*3320*/  @!P0 BRA `(.L_x_28) ;  /* 0x0000000c00808947 */ /* 0x000fea0003800000 */
[----:B------:R-:W-:Y:S02]  /*3330*/  WARPGROUP.DEPBAR.LE gsb0, 0x0 ;  /* 0x00008000000079c5 */ /* 0x000fe40000010000 */
[----:B------:R-:W-:-:S01]  /*3340*/  FADD R226, R88, R226 ;  /* 0x000000e258e27221 */ /* 0x000fc20000000000 */
[----:B------:R-:W-:Y:S01]  /*3350*/  FADD R225, R89, R225 ;  /* 0x000000e159e17221 */ /* 0x000fe20000000000 */
[----:B------:R1:W-:Y:S01]  /*3360*/  STL [R1+0x90], R227 ;  /* 0x000090e301007387 */ /* 0x0003e20000100800 */
[----:B------:R-:W-:-:S01]  /*3370*/  FADD R224, R90, R224 ;  /* 0x000000e05ae07221 */ /* 0x000fc20000000000 */
[----:B------:R-:W-:Y:S01]  /*3380*/  FADD R223, R91, R223 ;  /* 0x000000df5bdf7221 */ /* 0x000fe20000000000 */
[----:B------:R-:W-:-:S01]  /*3390*/  FADD R222, R92, R222 ;  /* 0x000000de5cde7221 */ /* 0x000fc20000000000 */
[----:B------:R-:W-:Y:S01]  /*33a0*/  FADD R221, R93, R221 ;  /* 0x000000dd5ddd7221 */ /* 0x000fe20000000000 */
[----:B-1----:R-:W2:Y:S04]  /*33b0*/  LDL.LU R227, [R1+0x30] ;  /* 0x0000300001e37983 */ /* 0x002ea80000300800 */
[----:B------:R1:W-:Y:S01]  /*33c0*/  STL [R1+0x94], R226 ;  /* 0x000094e201007387 */ /* 0x0003e20000100800 */
[----:B------:R-:W-:-:S01]  /*33d0*/  FADD R220, R94, R220 ;  /* 0x000000dc5edc7221 */ /* 0x000fc20000000000 */
[----:B------:R-:W-:-:S02]  /*33e0*/  FADD R219, R95, R219 ;  /* 0x000000db5fdb7221 */ /* 0x000fc40000000000 */
[----:B-1----:R-:W3:Y:S04]  /*33f0*/  LDL.LU R226, [R1+0x2c] ;  /* 0x00002c0001e27983 */ /* 0x002ee80000300800 */
[----:B------:R1:W-:Y:S01]  /*3400*/  STL [R1+0x98], R225 ;  /* 0x000098e101007387 */ /* 0x0003e20000100800 */
[----:B------:R-:W-:-:S03]  /*3410*/  FADD R218, R96, R218 ;  /* 0x000000da60da7221 */ /* 0x000fc60000000000 */
[----:B-1----:R-:W4:Y:S04]  /*3420*/  LDL.LU R225, [R1+0x28] ;  /* 0x0000280001e17983 */ /* 0x002f280000300800 */
        /* <DEDUP_REMOVED lines=9> */
[----:B------:R1:W-:Y:S04]  /*34c0*/  STL [R1+0xa8], R221 ;  /* 0x0000a8dd01007387 */ /* 0x0003e80000100800 */
        /* <DEDUP_REMOVED lines=12> */
[----:B-1----:R-:W4:Y:S01]  /*3590*/  LDL.LU R215, [R1] ;  /* 0x0000000001d77983 */ /* 0x002f220000300800 */
[----:B------:R-:W-:-:S01]  /*35a0*/  FADD R214, R100, R214 ;  /* 0x000000d664d67221 */ /* 0x000fc20000000000 */
[----:B------:R-:W-:Y:S01]  /*35b0*/  FADD R213, R101, R213 ;  /* 0x000000d565d57221 */ /* 0x000fe20000000000 */
[----:B------:R-:W-:-:S01]  /*35c0*/  FADD R212, R102, R212 ;  /* 0x000000d466d47221 */ /* 0x000fc20000000000 */
[----:B------:R-:W-:Y:S01]  /*35d0*/  FADD R211, R103, R211 ;  /* 0x000000d367d37221 */ /* 0x000fe20000000000 */
[----:B------:R-:W-:-:S01]  /*35e0*/  FADD R210, R104, R210 ;  /* 0x000000d268d27221 */ /* 0x000fc20000000000 */
[----:B------:R-:W-:Y:S01]  /*35f0*/  STL [R1+0xc4], R214 ;  /* 0x0000c4d601007387 */ /* 0x000fe20000100800 */
        /* <DEDUP_REMOVED lines=11> */
[----:B------:R1:W-:Y:S01]  /*36b0*/  STL [R1+0xd0], R211 ;  /* 0x0000d0d301007387 */ /* 0x0003e20000100800 */
[----:B------:R-:W-:-:S01]  /*36c0*/  FADD R200, R114, R200 ;  /* 0x000000c872c87221 */ /* 0x000fc20000000000 */
[----:B------:R-:W-:Y:S01]  /*36d0*/  FADD R199, R115, R199 ;  /* 0x000000c773c77221 */ /* 0x000fe20000000000 */
        /* <DEDUP_REMOVED lines=69> */
[----:B-----5:R-:W-:Y:S01]  /*3b30*/  FADD R0, R57, R0 ;  /* 0x0000000039007221 */ /* 0x020fe20000000000 */
[----:B--2---:R-:W-:-:S01]  /*3b40*/  FADD R227, R70, R227 ;  /* 0x000000e346e37221 */ /* 0x004fc20000000000 */
[----:B---3--:R-:W-:Y:S01]  /*3b50*/  FADD R226, R69, R226 ;  /* 0x000000e245e27221 */ /* 0x008fe20000000000 */
[----:B----4-:R-:W-:-:S01]  /*3b60*/  FADD R225, R68, R225 ;  /* 0x000000e144e17221 */ /* 0x010fc20000000000 */
        /* <DEDUP_REMOVED lines=9> */
[----:B------:R-:W-:-:S05]  /*3c00*/  FADD R215, R58, R215 ;  /* 0x000000d73ad77221 */ /* 0x000fca0000000000 */
[----:B------:R2:W-:Y:S04]  /*3c10*/  STL [R1], R215 ;  /* 0x000000d701007387 */ /* 0x0005e80000100800 */
[----:B------:R3:W-:Y:S04]  /*3c20*/  STL [R1+0x4], R216 ;  /* 0x000004d801007387 */ /* 0x0007e80000100800 */
        /* <DEDUP_REMOVED lines=8> */
[----:B-1----:R-:W4:Y:S04]  /*3cb0*/  LDL.LU R211, [R1+0x34] ;  /* 0x0000340001d37983 */ /* 0x002f280000300800 */
[----:B------:R1:W-:Y:S04]  /*3cc0*/  STL [R1+0x28], R225 ;  /* 0x000028e101007387 */ /* 0x0003e80000100800 */
[----:B------:R-:W4:Y:S04]  /*3cd0*/  LDL.LU R212, [R1+0x38] ;  /* 0x0000380001d47983 */ /* 0x000f280000300800 */
[----:B------:R1:W-:Y:S04]  /*3ce0*/  STL [R1+0x2c], R226 ;  /* 0x00002ce201007387 */ /* 0x0003e80000100800 */
[----:B------:R-:W4:Y:S04]  /*3cf0*/  LDL.LU R213, [R1+0x3c] ;  /* 0x00003c0001d57983 */ /* 0x000f280000300800 */
[----:B------:R1:W-:Y:S04]  /*3d00*/  STL [R1+0x30], R227 ;  /* 0x000030e301007387 */ /* 0x0003e80000100800 */
[----:B------:R-:W4:Y:S04]  /*3d10*/  LDL.LU R214, [R1+0x40] ;  /* 0x0000400001d67983 */ /* 0x000f280000300800 */
[----:B--2---:R-:W2:Y:S04]  /*3d20*/  LDL.LU R215, [R1+0x44] ;  /* 0x0000440001d77983 */ /* 0x004ea80000300800 */
[----:B---3--:R-:W3:Y:S04]  /*3d30*/  LDL.LU R216, [R1+0x48] ;  /* 0x0000480001d87983 */ /* 0x008ee80000300800 */
[----:B----4-:R-:W4:Y:S04]  /*3d40*/  LDL.LU R217, [R1+0x4c] ;  /* 0x00004c0001d97983 */ /* 0x010f280000300800 */
[----:B0-----:R-:W4:Y:S04]  /*3d50*/  LDL.LU R218, [R1+0x50] ;  /* 0x0000500001da7983 */ /* 0x001f280000300800 */
[----:B------:R-:W4:Y:S04]  /*3d60*/  LDL.LU R219, [R1+0x54] ;  /* 0x0000540001db7983 */ /* 0x000f280000300800 */
[----:B------:R-:W4:Y:S04]  /*3d70*/  LDL.LU R220, [R1+0x58] ;  /* 0x0000580001dc7983 */ /* 0x000f280000300800 */
[----:B------:R-:W4:Y:S04]  /*3d80*/  LDL.LU R221, [R1+0x5c] ;  /* 0x00005c0001dd7983 */ /* 0x000f280000300800 */
[----:B------:R-:W4:Y:S04]  /*3d90*/  LDL.LU R222, [R1+0x60] ;  /* 0x0000600001de7983 */ /* 0x000f280000300800 */
[----:B------:R-:W4:Y:S04]  /*3da0*/  LDL.LU R223, [R1+0x64] ;  /* 0x0000640001df7983 */ /* 0x000f280000300800 */
[----:B------:R-:W4:Y:S04]  /*3db0*/  LDL.LU R224, [R1+0x68] ;  /* 0x0000680001e07983 */ /* 0x000f280000300800 */
[----:B-1----:R-:W4:Y:S04]  /*3dc0*/  LDL.LU R225, [R1+0x6c] ;  /* 0x00006c0001e17983 */ /* 0x002f280000300800 */
[----:B------:R-:W4:Y:S04]  /*3dd0*/  LDL.LU R226, [R1+0x70] ;  /* 0x0000700001e27983 */ /* 0x000f280000300800 */
[----:B------:R-:W4:Y:S01]  /*3de0*/  LDL.LU R227, [R1+0x74] ;  /* 0x0000740001e37983 */ /* 0x000f220000300800 */
[----:B------:R-:W-:-:S05]  /*3df0*/  FADD R211, R71, R211 ;  /* 0x000000d347d37221 */ /* 0x000fca0000000000 */
[----:B------:R0:W-:Y:S01]  /*3e00*/  STL [R1+0x34], R211 ;  /* 0x000034d301007387 */ /* 0x0001e20000100800 */
[----:B------:R-:W-:-:S03]  /*3e10*/  FADD R212, R72, R212 ;  /* 0x000000d448d47221 */ /* 0x000fc60000000000 */
[----:B0-----:R1:W5:Y:S01]  /*3e20*/  LDL.LU R211, [R1+0xd0] ;  /* 0x0000d00001d37983 */ /* 0x0013620000300800 */
[----:B------:R-:W-:-:S03]  /*3e30*/  FADD R213, R73, R213 ;  /* 0x000000d549d57221 */ /* 0x000fc60000000000 */
[----:B------:R0:W-:Y:S01]  /*3e40*/  STL [R1+0x38], R212 ;  /* 0x000038d401007387 */ /* 0x0001e20000100800 */
[----:B------:R-:W-:-:S01]  /*3e50*/  FADD R214, R74, R214 ;  /* 0x000000d64ad67221 */ /* 0x000fc20000000000 */
[----:B--2---:R-:W-:Y:S02]  /*3e60*/  FADD R215, R75, R215 ;  /* 0x000000d74bd77221 */ /* 0x004fe40000000000 */
[----:B0-----:R1:W5:Y:S01]  /*3e70*/  LDL.LU R212, [R1+0xcc] ;  /* 0x0000cc0001d47983 */ /* 0x0013620000300800 */
[----:B---3--:R-:W-:-:S03]  /*3e80*/  FADD R216, R76, R216 ;  /* 0x000000d84cd87221 */ /* 0x008fc60000000000 */
[----:B------:R0:W-:Y:S01]  /*3e90*/  STL [R1+0x3c], R213 ;  /* 0x00003cd501007387 */ /* 0x0001e20000100800 */
[----:B----4-:R-:W-:-:S03]  /*3ea0*/  FADD R217, R77, R217 ;  /* 0x000000d94dd97221 */ /* 0x010fc60000000000 */
[----:B0-----:R1:W5:Y:S01]  /*3eb0*/  LDL.LU R213, [R1+0xc8] ;  /* 0x0000c80001d57983 */ /* 0x0013620000300800 */
[----:B------:R-:W-:-:S03]  /*3ec0*/  FADD R218, R78, R218 ;  /* 0x000000da4eda7221 */ /* 0x000fc60000000000 */
[----:B------:R0:W-:Y:S01]  /*3ed0*/  STL [R1+0x40], R214 ;  /* 0x000040d601007387 */ /* 0x0001e20000100800 */
[----:B------:R-:W-:-:S01]  /*3ee0*/  FADD R219, R79, R219 ;  /* 0x000000db4fdb7221 */ /* 0x000fc20000000000 */
[----:B------:R-:W-:Y:S02]  /*3ef0*/  FADD R220, R80, R220 ;  /* 0x000000dc50dc7221 */ /* 0x000fe40000000000 */
[----:B0-----:R1:W5:Y:S04]  /*3f00*/  LDL.LU R214, [R1+0xc4] ;  /* 0x0000c40001d67983 */ /* 0x0013680000300800 */
[----:B------:R0:W-:Y:S01]  /*3f10*/  STL [R1+0x44], R215 ;  /* 0x000044d701007387 */ /* 0x0001e20000100800 */
[----:B------:R-:W-:-:S01]  /*3f20*/  FADD R221, R81, R221 ;  /* 0x000000dd51dd7221 */ /* 0x000fc20000000000 */
[----:B------:R-:W-:-:S02]  /*3f30*/  FADD R222, R82, R222 ;  /* 0x000000de52de7221 */ /* 0x000fc40000000000 */
[----:B0-----:R1:W5:Y:S04]  /*3f40*/  LDL.LU R215, [R1+0xc0] ;  /* 0x0000c00001d77983 */ /* 0x0013680000300800 */
[----:B------:R0:W-:Y:S01]  /*3f50*/  STL [R1+0x48], R216 ;  /* 0x000048d801007387 */ /* 0x0001e20000100800 */
[----:B------:R-:W-:-:S03]  /*3f60*/  FADD R223, R83, R223 ;  /* 0x000000df53df7221 */ /* 0x000fc60000000000 */
        /* <DEDUP_REMOVED lines=13> */
[----:B------:R0:W-:Y:S04]  /*4040*/  STL [R1+0x5c], R221 ;  /* 0x00005cdd01007387 */ /* 0x0001e80000100800 */
        /* <DEDUP_REMOVED lines=12> */
[----:B0-----:R1:W5:Y:S01]  /*4110*/  LDL.LU R227, [R1+0x90] ;  /* 0x0000900001e37983 */ /* 0x0013620000300800 */
[----:B------:R-:W-:-:S05]  /*4120*/  UMOV UR6, URZ ;  /* 0x0000003f00067c82 */ /* 0x000fca0008000000 */
.L_x_28:
[----:B------:R-:W-:Y:S05]  /*4130*/  @!P1 BRA `(.L_x_29) ;  /* 0x0000000000049947 */ /* 0x000fea0003800000 */
[----:B------:R-:W-:Y:S01]  /*4140*/  BPT.TRAP 0x1 ;  /* 0x000000040000795c */ /* 0x000fe20000300000 */
.L_x_29:
[----:B------:R2:W-:Y:S04]  /*4150*/  STL [R1+0x94], R2 ;  /* 0x0000940201007387 */ /* 0x0005e80000100800 */
[----:B--2---:R-:W2:Y:S04]  /*4160*/  LDL R2, [R1+0x78] ;  /* 0x0000780001027983 */ /* 0x004ea80000100800 */
[----:B-----5:R3:W-:Y:S04]  /*4170*/  STL [R1+0x90], R0 ;  /* 0x0000900001007387 */ /* 0x0207e80000100800 */
[----:B---3--:R-:W3:Y:S01]  /*4180*/  LDL R0, [R1+0x7c] ;  /* 0x00007c0001007983 */ /* 0x008ee20000100800 */
[----:B0-----:R-:W-:Y:S01]  /*4190*/  IMAD.U32 R229, RZ, RZ, UR24 ;  /* 0x00000018ffe57e24 */ /* 0x001fe2000f8e00ff */
[----:B--2---:R-:W-:-:S02]  /*41a0*/  ISETP.NE.AND P0, PT, R2, RZ, PT ;  /* 0x000000ff0200720c */ /* 0x004fc40003f05270 */
[----:B------:R0:W5:Y:S11]  /*41b0*/  LDL.LU R2, [R1+0x94] ;  /* 0x0000940001027983 */ /* 0x0001760000300800 */
[----:B------:R-:W-:-:S05]  /*41c0*/  @P0 LEA R229, R229, UR10, 0x3 ;  /* 0x0000000ae5e50c11 */ /* 0x000fca000f8e18ff */
[----:B------:R-:W-:-:S05]  /*41d0*/  @P0 VIADD R229, R229, 0x28 ;  /* 0x00000028e5e50836 */ /* 0x000fca0000000000 */
[----:B---3--:R-:W-:Y:S02]  /*41e0*/  @P0 PRMT R229, R0, 0x654, R229 ;  /* 0x0000065400e50816 */ /* 0x008fe400000000e5 */
[----:B------:R0:W5:Y:S01]  /*41f0*/  LDL.LU R0, [R1+0x90] ;  /* 0x0000900001007983 */ /* 0x0001620000300800 */
[----:B------:R-:W-:Y:S01]  /*4200*/  UISETP.GT.U32.AND UP0, UPT, UR13, 0x1, UPT ;  /* 0x000000010d00788c */ /* 0x000fe2000bf04070 */
[----:B------:R0:W-:Y:S05]  /*4210*/  @P0 SYNCS.ARRIVE.TRANS64.RED.A1T0 RZ, [R229+URZ], RZ ;  /* 0x000000ffe5ff09a7 */ /* 0x0001ea000810043f */
[----:B------:R-:W-:-:S13]  /*4220*/  PLOP3.LUT P0, PT, PT, PT, UP0, 0x80, 0x0 ;  /* 0x000000000000781c */ /* 0x000fda0003f0f008 */
[----:B0-----:R-:W-:Y:S05]  /*4230*/  @P0 BRA `(.L_x_30) ;  /* 0x0000000000040947 */ /* 0x001fea0003800000 */
[----:B------:R-:W-:Y:S01]  /*4240*/  BPT.TRAP 0x1 ;  /* 0x000000040000795c */ /* 0x000fe20000300000 */
.L_x_30:
[----:B------:R-:W-:Y:S01]  /*4250*/  UIADD3 UR12, UR12, 0x1, URZ ;  /* 0x000000010c0c7890 */ /* 0x000fe2000fffe03f */
[C---:B------:R-:W-:Y:S01]  /*4260*/  ISETP.GT.AND P0, PT, R228.reuse, 0x1, PT ;  /* 0x00000001e400780c */ /* 0x040fe20003f04270 */
[----:B------:R-:W-:Y:S01]  /*4270*/  UIADD3 UR24, UR24, 0x1, URZ ;  /* 0x0000000118187890 */ /* 0x000fe2000fffe03f */
[----:B------:R-:W-:Y:S01]  /*4280*/  VIADD R228, R228, 0xffffffff ;  /* 0xffffffffe4e47836 */ /* 0x000fe20000000000 */
[----:B------:R-:W-:Y:S02]  /*4290*/  UISETP.NE.AND UP0, UPT, UR12, 0x5, UPT ;  /* 0x000000050c00788c */ /* 0x000fe4000bf05270 */
[----:B------:R-:W-:Y:S02]  /*42a0*/  UISETP.NE.AND UP1, UPT, UR24, 0x5, UPT ;  /* 0x000000051800788c */ /* 0x000fe4000bf25270 */
[----:B------:R-:W-:Y:S02]  /*42b0*/  USEL UR8, URZ, 0x1, UP0 ;  /* 0x000000013f087887 */ /* 0x000fe40008000000 */
[----:B------:R-:W-:-:S02]  /*42c0*/  USEL UR12, UR12, URZ, UP0 ;  /* 0x0000003f0c0c7287 */ /* 0x000fc40008000000 */
[----:B------:R-:W-:Y:S02]  /*42d0*/  USEL UR24, UR24, URZ, UP1 ;  /* 0x0000003f18187287 */ /* 0x000fe40008800000 */
[----:B------:R-:W-:Y:S01]  /*42e0*/  LOP3.LUT R227, R227, UR8, RZ, 0x3c, !PT ;  /* 0x00000008e3e37c12 */ /* 0x000fe2000f8e3cff */
[----:B------:R-:W-:Y:S01]  /*42f0*/  UMOV UR8, 0x1 ;  /* 0x0000000100087882 */ /* 0x000fe20000000000 */
[----:B------:R-:W-:Y:S08]  /*4300*/  @P0 BRA `(.L_x_31) ;  /* 0xffffffec00480947 */ /* 0x000ff0000383ffff */
.L_x_23:
[----:B------:R-:W-:-:S04]  /*4310*/  UISETP.NE.AND UP0, UPT, UR6, URZ, UPT ;  /* 0x0000003f0600728c */ /* 0x000fc8000bf05270 */
[----:B------:R-:W-:-:S06]  /*4320*/  USEL UR6, URZ, 0x1, !UP0 ;  /* 0x000000013f067887 */ /* 0x000fcc000c000000 */
[----:B------:R-:W-:-:S13]  /*4330*/  ISETP.NE.AND P0, PT, RZ, UR6, PT ;  /* 0x00000006ff007c0c */ /* 0x000fda000bf05270 */
[----:B------:R-:W-:Y:S05]  /*4340*/  @!P0 BRA `(.L_x_32) ;  /* 0x0000000c00dc8947 */ /* 0x000fea0003800000 */
[----:B------:R-:W2:Y:S04]  /*4350*/  LDL.LU R227, [R1+0x74] ;  /* 0x0000740001e37983 */ /* 0x000ea80000300800 */
[----:B--2---:R0:W-:Y:S04]  /*4360*/  STL [R1+0x90], R227 ;  /* 0x000090e301007387 */ /* 0x0041e80000100800 */
[----:B0-----:R-:W2:Y:S04]  /*4370*/  LDL.LU R227, [R1+0x70] ;  /* 0x0000700001e37983 */ /* 0x001ea80000300800 */
        /* <DEDUP_REMOVED lines=55> */
[----:B0-----:R-:W2:Y:S01]  /*46f0*/  LDL.LU R227, [R1] ;  /* 0x0000000001e37983 */ /* 0x001ea20000300800 */
[----:B------:R-:W-:-:S02]  /*4700*/  WARPGROUP.DEPBAR.LE gsb0, 0x0 ;  /* 0x00008000000079c5 */ /* 0x000fc40000010000 */
[----:B------:R-:W-:Y:S01]  /*4710*/  FADD R226, R88, R226 ;  /* 0x000000e258e27221 */ /* 0x000fe20000000000 */
        /* <DEDUP_REMOVED lines=95> */
[----:B-----5:R-:W-:Y:S01]  /*4d10*/  FADD R2, R56, R2 ;  /* 0x0000000238027221 */ /* 0x020fe20000000000 */
[----:B------:R-:W-:Y:S01]  /*4d20*/  FADD R0, R57, R0 ;  /* 0x0000000039007221 */ /* 0x000fe20000000000 */
[----:B--2---:R-:W-:-:S05]  /*4d30*/  FADD R227, R58, R227 ;  /* 0x000000e33ae37221 */ /* 0x004fca0000000000 */
[----:B------:R0:W-:Y:S04]  /*4d40*/  STL [R1], R227 ;  /* 0x000000e301007387 */ /* 0x0001e80000100800 */
[----:B0-----:R-:W2:Y:S02]  /*4d50*/  LDL.LU R227, [R1+0x100] ;  /* 0x0001000001e37983 */ /* 0x001ea40000300800 */
[----:B--2---:R-:W-:-:S05]  /*4d60*/  FADD R227, R59, R227 ;  /* 0x000000e33be37221 */ /* 0x004fca0000000000 */
[----:B------:R0:W-:Y:S04]  /*4d70*/  STL [R1+0x4], R227 ;  /* 0x000004e301007387 */ /* 0x0001e80000100800 */
        /* <DEDUP_REMOVED lines=83> */
[----:B------:R0:W-:Y:S02]  /*52b0*/  STL [R1+0x74], R227 ;  /* 0x000074e301007387 */ /* 0x0001e40000100800 */
.L_x_32:
[----:B------:R-:W-:Y:S02]  /*52c0*/  WARPGROUP.DEPBAR.LE gsb0, 0x0 ;  /* 0x00008000000079c5 */ /* 0x000fe40000010000 */
[----:B------:R-:W2:Y:S02]  /*52d0*/  LDC R24, c[0x0][0x28c] ;  /* 0x0000a300ff187b82 */ /* 0x000ea40000000800 */
[----:B--2---:R-:W-:-:S13]  /*52e0*/  ISETP.GE.AND P0, PT, R24, 0x1, PT ;  /* 0x000000011800780c */ /* 0x004fda0003f06270 */
[----:B------:R-:W-:Y:S05]  /*52f0*/  @!P0 BRA `(.L_x_33) ;  /* 0x0000000000648947 */ /* 0x000fea0003800000 */
[----:B------:R-:W-:-:S06]  /*5300*/  UISETP.NE.AND UP0, UPT, UR23, 0x3, UPT ;  /* 0x000000031700788c */ /* 0x000fcc000bf05270 */
[----:B------:R-:W-:-:S13]  /*5310*/  PLOP3.LUT P0, PT, PT, PT, UP0, 0x80, 0x0 ;  /* 0x000000000000781c */ /* 0x000fda0003f0f008 */
[----:B------:R-:W-:Y:S05]  /*5320*/  @!P0 BRA `(.L_x_34) ;  /* 0x0000000000048947 */ /* 0x000fea0003800000 */
[----:B------:R-:W-:Y:S01]  /*5330*/  BPT.TRAP 0x1 ;  /* 0x000000040000795c */ /* 0x000fe20000300000 */
.L_x_34:
[----:B0-----:R-:W2:Y:S01]  /*5340*/  LDL R227, [R1+0x78] ;  /* 0x0000780001e37983 */ /* 0x001ea20000100800 */
[----:B------:R-:W-:Y:S01]  /*5350*/  BSSY B0, `(.L_x_35) ;  /* 0x000000f000007945 */ /* 0x000fe20003800000 */
[----:B--2---:R-:W-:-:S13]  /*5360*/  ISETP.NE.AND P0, PT, R227, RZ, PT ;  /* 0x000000ffe300720c */ /* 0x004fda0003f05270 */
[----:B------:R-:W-:Y:S05]  /*5370*/  @!P0 BRA `(.L_x_36) ;  /* 0x0000000000308947 */ /* 0x000fea0003800000 */
[----:B------:R-:W2:Y:S01]  /*5380*/  LDL R227, [R1+0x7c] ;  /* 0x00007c0001e37983 */ /* 0x000ea20000100800 */
[----:B------:R-:W-:-:S04]  /*5390*/  UISETP.LT.AND UP0, UPT, UR9, 0x1, UPT ;  /* 0x000000010900788c */ /* 0x000fc8000bf01270 */
[----:B------:R-:W-:-:S04]  /*53a0*/  USEL UR8, UR9, 0x1, UP0 ;  /* 0x0000000109087887 */ /* 0x000fc80008000000 */
[----:B------:R-:W-:-:S04]  /*53b0*/  UIADD3 UR8, UR5, UR9, -UR8 ;  /* 0x0000000905087290 */ /* 0x000fc8000fffe808 */
[----:B------:R-:W-:-:S04]  /*53c0*/  UIMAD.WIDE.U32 UR6, UR8, -0x33333333, URZ ;  /* 0xcccccccd080678a5 */ /* 0x000fc8000f8e003f */
[----:B------:R-:W-:-:S04]  /*53d0*/  USHF.R.U32.HI UR6, URZ, 0x2, UR7 ;  /* 0x000000023f067899 */ /* 0x000fc80008011607 */
[----:B------:R-:W-:-:S04]  /*53e0*/  UIMAD UR8, UR6, -0x5, UR8 ;  /* 0xfffffffb060878a4 */ /* 0x000fc8000f8e0208 */
[----:B------:R-:W-:-:S04]  /*53f0*/  ULEA UR8, UR8, UR10, 0x3 ;  /* 0x0000000a08087291 */ /* 0x000fc8000f8e183f */
[----:B------:R-:W-:-:S06]  /*5400*/  UIADD3 UR8, UR8, 0x28, URZ ;  /* 0x0000002808087890 */ /* 0x000fcc000fffe03f */
[----:B------:R-:W-:-:S05]  /*5410*/  IMAD.U32 R24, RZ, RZ, UR8 ;  /* 0x00000008ff187e24 */ /* 0x000fca000f8e00ff */
[----:B--2---:R-:W-:-:S04]  /*5420*/  PRMT R24, R227, 0x654, R24 ;  /* 0x00000654e3187816 */ /* 0x004fc80000000018 */
[----:B------:R0:W-:Y:S03]  /*5430*/  SYNCS.ARRIVE.TRANS64.RED.A1T0 RZ, [R24+URZ], RZ ;  /* 0x000000ff18ff79a7 */ /* 0x0001e6000810043f */
.L_x_36:
[----:B------:R-:W-:Y:S05]  /*5440*/  BSYNC B0 ;  /* 0x0000000000007941 */ /* 0x000fea0003800000 */
.L_x_35:
[----:B------:R-:W-:-:S06]  /*5450*/  UISETP.GT.U32.AND UP0, UPT, UR13, 0x1, UPT ;  /* 0x000000010d00788c */ /* 0x000fcc000bf04070 */
[----:B------:R-:W-:-:S13]  /*5460*/  PLOP3.LUT P0, PT, PT, PT, UP0, 0x80, 0x0 ;  /* 0x000000000000781c */ /* 0x000fda0003f0f008 */
[----:B------:R-:W-:Y:S05]  /*5470*/  @P0 BRA `(.L_x_33) ;  /* 0x0000000000040947 */ /* 0x000fea0003800000 */
[----:B------:R-:W-:Y:S01]  /*5480*/  BPT.TRAP 0x1 ;  /* 0x000000040000795c */ /* 0x000fe20000300000 */
.L_x_33:
[----:B-----5:R2:W-:Y:S01]  /*5490*/  STL [R1+0x94], R2 ;  /* 0x0000940201007387 */ /* 0x0205e20000100800 */
[----:B------:R-:W3:Y:S01]  /*54a0*/  LDC R29, c[0x0][0x288] ;  /* 0x0000a200ff1d7b82 */ /* 0x000ee20000000800 */
[----:B------:R-:W-:Y:S02]  /*54b0*/  UIADD3 UR10, UR9, UR5, URZ ;  /* 0x00000005090a7290 */ /* 0x000fe4000fffe03f */
[----:B------:R-:W-:Y:S01]  /*54c0*/  USHF.R.S32.HI UR11, URZ, 0x1f, UR22 ;  /* 0x0000001f3f0b7899 */ /* 0x000fe20008011416 */
[----:B------:R-:W-:Y:S01]  /*54d0*/  ULDC.64 UR6, c[0x0][0x5d0] ;  /* 0x0001740000067ab9 */ /* 0x000fe20000000a00 */
[----:B------:R-:W-:Y:S01]  /*54e0*/  ULDC UR12, c[0x0][0x284] ;  /* 0x0000a100000c7ab9 */ /* 0x000fe20000000800 */
[----:B--2---:R-:W2:Y:S04]  /*54f0*/  LDL.LU R2, [R1+0x88] ;  /* 0x0000880001027983 */ /* 0x004ea80000300800 */
[----:B------:R4:W-:Y:S04]  /*5500*/  STL [R1+0x90], R0 ;  /* 0x0000900001007387 */ /* 0x0009e80000100800 */
[----:B0-----:R-:W3:Y:S01]  /*5510*/  LDL.LU R227, [R1+0x8c] ;  /* 0x00008c0001e37983 */ /* 0x001ee20000300800 */
[----:B----4-:R-:W0:Y:S02]  /*5520*/  S2R R0, SR_TID.X ;  /* 0x0000000000007919 */ /* 0x010e240000002100 */
[----:B0-----:R-:W-:-:S02]  /*5530*/  SHF.R.U32.HI R24, RZ, 0x2, R0 ;  /* 0x00000002ff187819 */ /* 0x001fc40000011600 */
[----:B------:R-:W-:Y:S02]  /*5540*/  LOP3.LUT R26, R0, 0x60, RZ, 0xc0, !PT ;  /* 0x00000060001a7812 */ /* 0x000fe400078ec0ff */
[----:B------:R-:W-:Y:S02]  /*5550*/  SHF.R.U32.HI R27, RZ, 0x7, R0 ;  /* 0x00000007ff1b7819 */ /* 0x000fe40000011600 */
[----:B------:R-:W-:Y:S02]  /*5560*/  LOP3.LUT R25, R24, 0x7, RZ, 0xc0, !PT ;  /* 0x0000000718197812 */ /* 0x000fe400078ec0ff */
[----:B------:R-:W-:Y:S02]  /*5570*/  SHF.R.U32.HI R28, RZ, 0x1, R26 ;  /* 0x00000001ff1c7819 */ /* 0x000fe4000001161a */
[----:B------:R-:W-:Y:S02]  /*5580*/  LOP3.LUT R24, R27, 0x1, RZ, 0xc0, !PT ;  /* 0x000000011b187812 */ /* 0x000fe400078ec0ff */
[----:B------:R-:W-:Y:S01]  /*5590*/  IADD3 R27, RZ, -R28, -R25 ;  /* 0x8000001cff1b7210 */ /* 0x000fe20007ffe819 */
[----:B------:R-:W-:-:S02]  /*55a0*/  IMAD.SHL.U32 R32, R0, 0x2, RZ ;  /* 0x0000000200207824 */ /* 0x000fc400078e00ff */
[C---:B------:R-:W-:Y:S02]  /*55b0*/  IMAD.SHL.U32 R26, R24.reuse, 0x40, RZ ;  /* 0x00000040181a7824 */ /* 0x040fe400078e00ff */
[----:B------:R-:W-:Y:S01]  /*55c0*/  IMAD R42, R24, -0x40, R27 ;  /* 0xffffffc0182a7824 */ /* 0x000fe200078e021b */
[----:B------:R-:W-:Y:S01]  /*55d0*/  LOP3.LUT R24, R0, 0x3, RZ, 0xc0, !PT ;  /* 0x0000000300187812 */ /* 0x000fe200078ec0ff */
[----:B--2---:R-:W-:Y:S02]  /*55e0*/  IMAD.SHL.U32 R41, R2, 0x80, RZ ;  /* 0x0000008002297824 */ /* 0x004fe400078e00ff */
[----:B------:R0:W5:Y:S04]  /*55f0*/  LDL.LU R2, [R1+0x94] ;  /* 0x0000940001027983 */ /* 0x0001680000300800 */
[----:B------:R0:W5:Y:S01]  /*5600*/  LDL.LU R0, [R1+0x90] ;  /* 0x0000900001007983 */ /* 0x0001620000300800 */
[----:B------:R-:W-:Y:S01]  /*5610*/  LOP3.LUT R43, R26, 0x40, R25, 0xe2, !PT ;  /* 0x000000401a2b7812 */ /* 0x000fe200078ee219 */
[----:B---3--:R-:W-:Y:S01]  /*5620*/  IMAD.SHL.U32 R25, R227, 0x100, RZ ;  /* 0x00000100e3197824 */ /* 0x008fe200078e00ff */
[----:B------:R-:W-:Y:S01]  /*5630*/  UISETP.GT.U32.AND UP0, UPT, UR10, 0x4, UPT ;  /* 0x000000040a00788c */ /* 0x000fe2000bf04070 */
[C---:B------:R-:W-:Y:S01]  /*5640*/  ISETP.GE.AND P0, PT, R41.reuse, R29, PT ;  /* 0x0000001d2900720c */ /* 0x040fe20003f06270 */
[----:B------:R-:W-:Y:S01]  /*5650*/  UIMAD UR5, UR11, UR6, URZ ;  /* 0x000000060b0572a4 */ /* 0x000fe2000f8e023f */
[----:B------:R-:W-:Y:S01]  /*5660*/  LOP3.LUT R32, R41, 0x6, R32, 0xf8, !PT ;  /* 0x0000000629207812 */ /* 0x000fe200078ef820 */
[----:B------:R-:W-:Y:S01]  /*5670*/  UISETP.LT.U32.AND UP0, UPT, UR9, 0x5, UP0 ;  /* 0x000000050900788c */ /* 0x000fe20008701070 */
[----:B------:R-:W-:Y:S01]  /*5680*/  ISETP.GE.OR P0, PT, R25, UR12, P0 ;  /* 0x0000000c19007c0c */ /* 0x000fe20008706670 */
[----:B------:R-:W-:Y:S01]  /*5690*/  UISETP.GE.U32.AND UP1, UPT, UR9, 0x5, UPT ;  /* 0x000000050900788c */ /* 0x000fe2000bf26070 */
[----:B------:R-:W-:Y:S01]  /*56a0*/  IMAD.U32 R27, RZ, RZ, UR6 ;  /* 0x00000006ff1b7e24 */ /* 0x000fe2000f8e00ff */
[----:B------:R-:W-:Y:S01]  /*56b0*/  UIMAD UR8, UR22, UR7, UR5 ;  /* 0x00000007160872a4 */ /* 0x000fe2000f8e0205 */
[----:B------:R-:W-:Y:S01]  /*56c0*/  SHF.R.S32.HI R33, RZ, 0x1f, R32 ;  /* 0x0000001fff217819 */ /* 0x000fe20000011420 */
[----:B------:R-:W-:-:S02]  /*56d0*/  UIMAD.WIDE.U32 UR6, UR10, -0x33333333, URZ ;  /* 0xcccccccd0a0678a5 */ /* 0x000fc4000f8e003f */
[----:B------:R-:W-:Y:S02]  /*56e0*/  USEL UR5, URZ, 0x1, !UP0 ;  /* 0x000000013f057887 */ /* 0x000fe4000c000000 */
[----:B------:R-:W-:Y:S01]  /*56f0*/  USHF.R.U32.HI UR6, URZ, 0x2, UR7 ;  /* 0x000000023f067899 */ /* 0x000fe20008011607 */
[----:B------:R-:W-:Y:S01]  /*5700*/  IMAD.WIDE.U32 R26, R27, UR22, R32 ;  /* 0x000000161b1a7c25 */ /* 0x000fe2000f8e0020 */
[----:B------:R-:W-:Y:S01]  /*5710*/  ULOP3.LUT UR4, UR4, UR5, URZ, 0x3c, !UPT ;  /* 0x0000000504047292 */ /* 0x000fe2000f8e3c3f */
[----:B------:R-:W-:Y:S02]  /*5720*/  IADD3 R42, -R25, UR12, R42 ;  /* 0x0000000c192a7c10 */ /* 0x000fe4000fffe12a */
[----:B------:R-:W-:Y:S01]  /*5730*/  IMAD.WIDE R38, R227, 0x100, RZ ;  /* 0x00000100e3267825 */ /* 0x000fe200078e02ff */
[----:B------:R-:W-:Y:S02]  /*5740*/  UIMAD UR5, UR6, -0x5, UR10 ;  /* 0xfffffffb060578a4 */ /* 0x000fe4000f8e020a */
[----:B------:R-:W-:Y:S01]  /*5750*/  @UP1 ULOP3.LUT UR4, UR4, 0x1, UR6, 0x78, !UPT ;  /* 0x0000000104041892 */ /* 0x000fe2000f8e7806 */
[----:B------:R-:W-:-:S02]  /*5760*/  IMAD R24, R24, -0x2, R29 ;  /* 0xfffffffe18187824 */ /* 0x000fc400078e021d */
[----:B------:R-:W-:Y:S01]  /*5770*/  VIADD R27, R27, UR8 ;  /* 0x000000081b1b7c36 */ /* 0x000fe20008000000 */
[----:B------:R-:W-:Y:S01]  /*5780*/  LOP3.LUT R43, R38, R43, R28, 0xfe, !PT ;  /* 0x0000002b262b7212 */ /* 0x000fe200078efe1c */
[----:B------:R-:W-:Y:S02]  /*5790*/  IMAD.IADD R41, R24, 0x1, -R41 ;  /* 0x0000000118297824 */ /* 0x000fe400078e0a29 */
[----:B------:R-:W-:Y:S01]  /*57a0*/  IMAD.MOV.U32 R40, RZ, RZ, -0x1 ;  /* 0xffffffffff287424 */ /* 0x000fe200078e00ff */
[----:B0-----:R-:W-:Y:S06]  /*57b0*/  @P0 BRA `(.L_x_37) ;  /* 0x0000008c00fc0947 */ /* 0x001fec0003800000 */
[----:B------:R-:W0:Y:S01]  /*57c0*/  LDC.64 R28, c[0x0][0x5c8] ;  /* 0x00017200ff1c7b82 */ /* 0x000e220000000a00 */
[----:B------:R-:W-:Y:S01]  /*57d0*/  ULDC.64 UR6, c[0x0][0x5c0] ;  /* 0x0001700000067ab9 */ /* 0x000fe20000000a00 */
[----:B------:R-:W-:Y:S01]  /*57e0*/  BSSY B0, `(.L_x_37) ;  /* 0x00008fc000007945 */ /* 0x000fe20003800000 */
[-C--:B0-----:R-:W-:Y:S01]  /*57f0*/  IMAD R24, R39, R28.reuse, RZ ;  /* 0x0000001c27187224 */ /* 0x081fe200078e02ff */
[----:B------:R-:W-:Y:S01]  /*5800*/  SHF.L.U64.HI R34, R28, 0x3, R29 ;  /* 0x000000031c227819 */ /* 0x000fe2000001021d */
[----:B------:R-:W-:-:S04]  /*5810*/  IMAD.WIDE.U32 R26, R43, R28, R26 ;  /* 0x0000001c2b1a7225 */ /* 0x000fc800078e001a */
[----:B------:R-:W-:Y:S01]  /*5820*/  IMAD R25, R43, R29, R24 ;  /* 0x0000001d2b197224 */ /* 0x000fe200078e0218 */
[----:B------:R-:W-:Y:S01]  /*5830*/  IADD3 R24, P3, R26, UR6, RZ ;  /* 0x000000061a187c10 */ /* 0x000fe2000ff7e0ff */
[C---:B------:R-:W-:Y:S01]  /*5840*/  IMAD.SHL.U32 R35, R28.reuse, 0x8, RZ ;  /* 0x000000081c237824 */ /* 0x040fe200078e00ff */
[----:B------:R-:W-:Y:S01]  /*5850*/  LEA R30, P2, R28, R26, 0x7 ;  /* 0x0000001a1c1e7211 */ /* 0x000fe200078438ff */
[----:B------:R-:W-:-:S03]  /*5860*/  IMAD.IADD R27, R27, 0x1, R25 ;  /* 0x000000011b1b7824 */ /* 0x000fc600078e0219 */
[----:B------:R-:W-:Y:S02]  /*5870*/  IADD3 R26, P1, P0, R26, UR6, R35 ;  /* 0x000000061a1a7c10 */ /* 0x000fe4000f83e023 */
[----:B------:R-:W-:Y:S02]  /*5880*/  IADD3.X R25, R27, UR7, RZ, P3, !PT ;  /* 0x000000071b197c10 */ /* 0x000fe40009ffe4ff */
[----:B------:R-:W-:Y:S02]  /*5890*/  FSETP.NEU.AND P3, PT, RZ, UR21, PT ;  /* 0x00000015ff007c0b */ /* 0x000fe4000bf6d000 */
[----:B------:R-:W-:Y:S02]  /*58a0*/  LEA.HI.X R31, R28, R27, R29, 0x7, P2 ;  /* 0x0000001b1c1f7211 */ /* 0x000fe400010f3c1d */
[C---:B------:R-:W-:Y:S02]  /*58b0*/  IADD3 R28, P2, R30.reuse, UR6, RZ ;  /* 0x000000061e1c7c10 */ /* 0x040fe4000ff5e0ff */
[----:B------:R-:W-:-:S02]  /*58c0*/  IADD3 R30, P5, P6, R30, UR6, R35 ;  /* 0x000000061e1e7c10 */ /* 0x000fc4000febe023 */
[----:B------:R-:W-:Y:S02]  /*58d0*/  IADD3.X R29, R31, UR7, RZ, P2, !PT ;  /* 0x000000071f1d7c10 */ /* 0x000fe400097fe4ff */
[--C-:B------:R-:W-:Y:S02]  /*58e0*/  IADD3.X R27, R27, UR7, R34.reuse, P1, P0 ;  /* 0x000000071b1b7c10 */ /* 0x100fe40008fe0422 */
[----:B------:R-:W-:Y:S01]  /*58f0*/  IADD3.X R31, R31, UR7, R34, P5, P6 ;  /* 0x000000071f1f7c10 */ /* 0x000fe2000afec422 */
[----:B------:R-:W-:Y:S06]  /*5900*/  @!P3 BRA `(.L_x_38) ;  /* 0x0000006c001cb947 */ /* 0x000fec0003800000 */
[----:B------:R-:W-:Y:S01]  /*5910*/  ULDC.64 UR16, c[0x0][0x5b8] ;  /* 0x00016e0000107ab9 */ /* 0x000fe20000000a00 */
[----:B------:R-:W-:Y:S01]  /*5920*/  ISETP.GE.AND P0, PT, R42, 0x1, PT ;  /* 0x000000012a00780c */ /* 0x000fe20003f06270 */
[----:B------:R-:W-:Y:S02]  /*5930*/  UIMAD UR6, UR11, UR16, URZ ;  /* 0x000000100b0672a4 */ /* 0x000fe4000f8e023f */
[----:B------:R-:W-:Y:S01]  /*5940*/  IMAD.U32 R35, RZ, RZ, UR16 ;  /* 0x00000010ff237e24 */ /* 0x000fe2000f8e00ff */
[----:B------:R-:W-:Y:S01]  /*5950*/  BSSY B1, `(.L_x_39) ;  /* 0x0000010000017945 */ /* 0x000fe20003800000 */
[----:B------:R-:W-:Y:S01]  /*5960*/  ISETP.LT.OR P3, PT, R41, 0x1, !P0 ;  /* 0x000000012900780c */ /* 0x000fe20004761670 */
[----:B------:R-:W-:Y:S02]  /*5970*/  UIMAD UR6, UR22, UR17, UR6 ;  /* 0x00000011160672a4 */ /* 0x000fe4000f8e0206 */
[----:B------:R-:W-:Y:S01]  /*5980*/  IMAD.WIDE.U32 R32, R35, UR22, R32 ;  /* 0x0000001623207c25 */ /* 0x000fe2000f8e0020 */
[----:B------:R-:W-:-:S03]  /*5990*/  ULDC.64 UR10, c[0x0][0x5a8] ;  /* 0x00016a00000a7ab9 */ /* 0x000fc60000000a00 */
[----:B------:R-:W-:Y:S02]  /*59a0*/  IMAD.MOV.U32 R36, RZ, RZ, R32 ;  /* 0x000000ffff247224 */ /* 0x000fe400078e0020 */
[----:B------:R-:W-:Y:S01]  /*59b0*/  VIADD R37, R33, UR6 ;  /* 0x0000000621257c36 */ /* 0x000fe20008000000 */
[----:B------:R-:W-:Y:S02]  /*59c0*/  ULDC.64 UR6, c[0x0][0x5b0] ;  /* 0x00016c0000067ab9 */ /* 0x000fe40000000a00 */
[----:B------:R-:W-:Y:S02]  /*59d0*/  IMAD R34, R39, UR6, RZ ;  /* 0x0000000627227c24 */ /* 0x000fe4000f8e02ff */
[----:B------:R-:W-:-:S04]  /*59e0*/  IMAD.WIDE.U32 R32, R43, UR6, R36 ;  /* 0x000000062b207c25 */ /* 0x000fc8000f8e0024 */
[--C-:B------:R-:W-:Y:S01]  /*59f0*/  IMAD R35, R43, UR7, R34.reuse ;  /* 0x000000072b237c24 */ /* 0x100fe2000f8e0222 */
[----:B------:R-:W-:Y:S02]  /*5a00*/  IADD3 R32, P1, R32, UR10, RZ ;  /* 0x0000000a20207c10 */ /* 0x000fe4000ff3e0ff */
[----:B------:R-:W-:Y:S02]  /*5a10*/  PRMT R34, RZ, 0x7610, R34 ;  /* 0x00007610ff227816 */ /* 0x000fe40000000022 */
[----:B------:R-:W-:Y:S01]  /*5a20*/  IADD3.X R33, R33, UR11, R35, P1, !PT ;  /* 0x0000000b21217c10 */ /* 0x000fe20008ffe423 */
[----:B------:R-:W-:Y:S08]  /*5a30*/  @P3 BRA `(.L_x_40) ;  /* 0x0000000000043947 */ /* 0x000ff00003800000 */
[----:B------:R0:W5:Y:S02]  /*5a40*/  LDG.E.U8 R34, desc[UR14][R32.64] ;  /* 0x0000000e20227981 */ /* 0x000164000c1e1100 */
.L_x_40:
[----:B------:R-:W-:Y:S05]  /*5a50*/  BSYNC B1 ;  /* 0x0000000000017941 */ /* 0x000fea0003800000 */
.L_x_39:
[----:B-----5:R-:W-:Y:S01]  /*5a60*/  LOP3.LUT R34, R34, 0xff, RZ, 0xc0, !PT ;  /* 0x000000ff22227812 */ /* 0x020fe200078ec0ff */
[----:B------:R-:W-:Y:S01]  /*5a70*/  BSSY B1, `(.L_x_41) ;  /* 0x000000b000017945 */ /* 0x000fe20003800000 */
[----:B------:R-:W-:Y:S02]  /*5a80*/  ISETP.LT.OR P2, PT, R41, 0x2, !P0 ;  /* 0x000000022900780c */ /* 0x000fe40004741670 */
[----:B------:R-:W-:-:S05]  /*5a90*/  F2FP.F16.E5M2.UNPACK_B R34, R34 ;  /* 0x00000022ff22723e */ /* 0x000fca00020004ff */
[----:B------:R-:W-:-:S05]  /*5aa0*/  HADD2.F32 R34, -RZ, R34.H0_H0 ;  /* 0x20000022ff227230 */ /* 0x000fca0000004100 */
[----:B------:R-:W-:Y:S01]  /*5ab0*/  FMUL R35, R34, UR21 ;  /* 0x0000001522237c20 */ /* 0x000fe20008400000 */
[----:B------:R-:W-:-:S03]  /*5ac0*/  PRMT R34, RZ, 0x7610, R34 ;  /* 0x00007610ff227816 */ /* 0x000fc60000000022 */
[----:B------:R-:W-:-:S05]  /*5ad0*/  FFMA R35, R226, UR20, R35 ;  /* 0x00000014e2237c23 */ /* 0x000fca0008000023 */
[----:B------:R-:W-:-:S05]  /*5ae0*/  F2FP.SATFINITE.E5M2.F32.PACK_AB_MERGE_C R35, RZ, R35, RZ ;  /* 0x00000023ff23723e */ /* 0x000fca00048060ff */
[----:B------:R2:W-:Y:S01]  /*5af0*/  @!P3 STG.E.U8 desc[UR14][R24.64], R35 ;  /* 0x000000231800b986 */ /* 0x0005e2000c10110e */
[----:B------:R-:W-:Y:S05]  /*5b00*/  @P2 BRA `(.L_x_42) ;  /* 0x0000000000042947 */ /* 0x000fea0003800000 */
[----:B------:R3:W5:Y:S02]  /*5b10*/  LDG.E.U8 R34, desc[UR14][R32.64+0x1] ;  /* 0x0000010e20227981 */ /* 0x000764000c1e1100 */
.L_x_42:
[----:B------:R-:W-:Y:S05]  /*5b20*/  BSYNC B1 ;  /* 0x0000000000017941 */ /* 0x000fea0003800000 */
.L_x_41:
[----:B-----5:R-:W-:Y:S01]  /*5b30*/  LOP3.LUT R34, R34, 0xff, RZ, 0xc0, !PT ;  /* 0x000000ff22227812 */ /* 0x020fe200078ec0ff */
[----:B------:R-:W-:Y:S01]  /*5b40*/  BSSY B1, `(.L_x_43) ;  /* 0x0000013000017945 */ /* 0x000fe20003800000 */
[----:B------:R-:W-:Y:S02]  /*5b50*/  IADD3 R45, P1, R43, 0x8, RZ ;  /* 0x000000082b2d7810 */ /* 0x000fe40007f3e0ff */
[----:B------:R-:W-:-:S03]  /*5b60*/  F2FP.F16.E5M2.UNPACK_B R34, R34 ;  /* 0x00000022ff22723e */ /* 0x000fc600020004ff */
[----:B--2---:R-:W-:Y:S01]  /*5b70*/  IMAD.X R35, RZ, RZ, R39, P1 ;  /* 0x000000ffff237224 */ /* 0x004fe200008e0627 */
[----:B------:R-:W-:Y:S01]  /*5b80*/  ISETP.GE.AND P1, PT, R42, 0x9, PT ;  /* 0x000000092a00780c */ /* 0x000fe20003f26270 */
[----:B------:R-:W-:Y:S02]  /*5b90*/  HADD2.F32 R34, -RZ, R34.H0_H0 ;  /* 0x20000022ff227230 */ /* 0x000fe40000004100 */
[----:B------:R-:W-:Y:S01]  /*5ba0*/  IMAD R46, R35, UR6, RZ ;  /* 0x00000006232e7c24 */ /* 0x000fe2000f8e02ff */
[----:B------:R-:W-:Y:S02]  /*5bb0*/  ISETP.LT.OR P5, PT, R41, 0x1, !P1 ;  /* 0x000000012900780c */ /* 0x000fe40004fa1670 */
[----:B------:R-:W-:Y:S01]  /*5bc0*/  FMUL R44, R34, UR21 ;  /* 0x00000015222c7c20 */ /* 0x000fe20008400000 */
[----:B------:R-:W-:-:S04]  /*5bd0*/  IMAD.WIDE.U32 R34, R45, UR6, R36 ;  /* 0x000000062d227c25 */ /* 0x000fc8000f8e0024 */
[----:B------:R-:W-:Y:S01]  /*5be0*/  FFMA R44, R225, UR20, R44 ;  /* 0x00000014e12c7c23 */ /* 0x000fe2000800002c */
[----:B------:R-:W-:Y:S01]  /*5bf0*/  IMAD R45, R45, UR7, R46 ;  /* 0x000000072d2d7c24 */ /* 0x000fe2000f8e022e */
[----:B------:R-:W-:-:S03]  /*5c00*/  IADD3 R34, P3, R34, UR10, RZ ;  /* 0x0000000a22227c10 */ /* 0x000fc6000ff7e0ff */
[----:B------:R-:W-:Y:S02]  /*5c10*/  F2FP.SATFINITE.E5M2.F32.PACK_AB_MERGE_C R47, RZ, R44, RZ ;  /* 0x0000002cff2f723e */ /* 0x000fe400048060ff */
[----:B------:R-:W-:Y:S02]  /*5c20*/  IADD3.X R35, R35, UR11, R45, P3, !PT ;  /* 0x0000000b23237c10 */ /* 0x000fe40009ffe42d */
[----:B------:R-:W-:Y:S01]  /*5c30*/  PRMT R44, RZ, 0x7610, R44 ;  /* 0x00007610ff2c7816 */ /* 0x000fe2000000002c */
[----:B------:R2:W-:Y:S01]  /*5c40*/  @!P2 STG.E.U8 desc[UR14][R24.64+0x1], R47 ;  /* 0x0000012f1800a986 */ /* 0x0005e2000c10110e */
[----:B------:R-:W-:Y:S05]  /*5c50*/  @P5 BRA `(.L_x_44) ;  /* 0x0000000000045947 */ /* 0x000fea0003800000 */
[----:B------:R4:W5:Y:S02]  /*5c60*/  LDG.E.U8 R44, desc[UR14][R34.64] ;  /* 0x0000000e222c7981 */ /* 0x000964000c1e1100 */
.L_x_44:
[----:B------:R-:W-:Y:S05]  /*5c70*/  BSYNC B1 ;  /* 0x0000000000017941 */ /* 0x000fea0003800000 */
.L_x_43:
        /* <DEDUP_REMOVED lines=12> */
.L_x_46:
[----:B------:R-:W-:Y:S05]  /*5d40*/  BSYNC B1 ;  /* 0x0000000000017941 */ /* 0x000fea0003800000 */
.L_x_45:
[----:B-----5:R-:W-:Y:S01]  /*5d50*/  LOP3.LUT R44, R44, 0xff, RZ, 0xc0, !PT ;  /* 0x000000ff2c2c7812 */ /* 0x020fe200078ec0ff */
[----:B------:R-:W-:Y:S01]  /*5d60*/  BSSY B1, `(.L_x_47) ;  /* 0x000000b000017945 */ /* 0x000fe20003800000 */
[----:B------:R-:W-:Y:S02]  /*5d70*/  ISETP.LT.OR P3, PT, R41, 0x9, !P0 ;  /* 0x000000092900780c */ /* 0x000fe40004761670 */
[----:B------:R-:W-:-:S05]  /*5d80*/  F2FP.F16.E5M2.UNPACK_B R44, R44 ;  /* 0x0000002cff2c723e */ /* 0x000fca00020004ff */
[----:B------:R-:W-:-:S05]  /*5d90*/  HADD2.F32 R44, -RZ, R44.H0_H0 ;  /* 0x2000002cff2c7230 */ /* 0x000fca0000004100 */
[----:B------:R-:W-:-:S04]  /*5da0*/  FMUL R44, R44, UR21 ;  /* 0x000000152c2c7c20 */ /* 0x000fc80008400000 */
[----:B------:R-:W-:-:S05]  /*5db0*/  FFMA R44, R223, UR20, R44 ;  /* 0x00000014df2c7c23 */ /* 0x000fca000800002c */
[----:B0-----:R-:W-:Y:S02]  /*5dc0*/  F2FP.SATFINITE.E5M2.F32.PACK_AB_MERGE_C R45, RZ, R44, RZ ;  /* 0x0000002cff2d723e */ /* 0x001fe400048060ff */
[----:B------:R-:W-:-:S03]  /*5dd0*/  PRMT R44, RZ, 0x7610, R44 ;  /* 0x00007610ff2c7816 */ /* 0x000fc6000000002c */
[----:B------:R0:W-:Y:S01]  /*5de0*/  @!P2 STG.E.U8 desc[UR14][R26.64+0x1], R45 ;  /* 0x0000012d1a00a986 */ /* 0x0001e2000c10110e */
[----:B------:R-:W-:Y:S05]  /*5df0*/  @P3 BRA `(.L_x_48) ;  /* 0x0000000000043947 */ /* 0x000fea0003800000 */
[----:B------:R0:W5:Y:S02]  /*5e00*/  LDG.E.U8 R44, desc[UR14][R32.64+0x8] ;  /* 0x0000080e202c7981 */ /* 0x000164000c1e1100 */
.L_x_48:
[----:B------:R-:W-:Y:S05]  /*5e10*/  BSYNC B1 ;  /* 0x0000000000017941 */ /* 0x000fea0003800000 */
.L_x_47:
[----:B-----5:R-:W-:Y:S01]  /*5e20*/  LOP3.LUT R44, R44, 0xff, RZ, 0xc0, !PT ;  /* 0x000000ff2c2c7812 */ /* 0x020fe200078ec0ff */
[----:B------:R-:W-:Y:S01]  /*5e30*/  BSSY B1, `(.L_x_49) ;  /* 0x000000b000017945 */ /* 0x000fe20003800000 */
[----:B------:R-:W-:Y:S02]  /*5e40*/  ISETP.LT.OR P2, PT, R41, 0xa, !P0 ;  /* 0x0000000a2900780c */ /* 0x000fe40004741670 */
[----:B------:R-:W-:-:S05]  /*5e50*/  F2FP.F16.E5M2.UNPACK_B R44, R44 ;  /* 0x0000002cff2c723e */ /* 0x000fca00020004ff */
[----:B------:R-:W-:-:S05]  /*5e60*/  HADD2.F32 R44, -RZ, R44.H0_H0 ;  /* 0x2000002cff2c7230 */ /* 0x000fca0000004100 */
[----:B0-----:R-:W-:Y:S01]  /*5e70*/  FMUL R45, R44, UR21 ;  /* 0x000000152c2d7c20 */ /* 0x001fe20008400000 */
[----:B------:R-:W-:-:S03]  /*5e80*/  PRMT R44, RZ, 0x7610, R44 ;  /* 0x00007610ff2c7816 */ /* 0x000fc6000000002c */
[----:B------:R-:W-:-:S05]  /*5e90*/  FFMA R45, R222, UR20, R45 ;  /* 0x00000014de2d7c23 */ /* 0x000fca000800002d */
[----:B------:R-:W-:-:S05]  /*5ea0*/  F2FP.SATFINITE.E5M2.F32.PACK_AB_MERGE_C R45, RZ, R45, RZ ;  /* 0x0000002dff2d723e */ /* 0x000fca00048060ff */
[----:B------:R0:W-:Y:S01]  /*5eb0*/  @!P3 STG.E.U8 desc[UR14][R24.64+0x8], R45 ;  /* 0x0000082d1800b986 */ /* 0x0001e2000c10110e */
[----:B------:R-:W-:Y:S05]  /*5ec0*/  @P2 BRA `(.L_x_50) ;  /* 0x0000000000042947 */ /* 0x000fea0003800000 */
[----:B------:R0:W5:Y:S02]  /*5ed0*/  LDG.E.U8 R44, desc[UR14][R32.64+0x9] ;  /* 0x0000090e202c7981 */ /* 0x000164000c1e1100 */
.L_x_50:
[----:B------:R-:W-:Y:S05]  /*5ee0*/  BSYNC B1 ;  /* 0x0000000000017941 */ /* 0x000fea0003800000 */
.L_x_49:
        /* <DEDUP_REMOVED lines=12> */
.L_x_52:
[----:B------:R-:W-:Y:S05]  /*5fb0*/  BSYNC B1 ;  /* 0x0000000000017941 */ /* 0x000fea0003800000 */
.L_x_51:
        /* <DEDUP_REMOVED lines=12> */
.L_x_54:
[----:B------:R-:W-:Y:S05]  /*6080*/  BSYNC B1 ;  /* 0x0000000000017941 */ /* 0x000fea0003800000 */
.L_x_53:
        /* <DEDUP_REMOVED lines=12> */
.L_x_56:
[----:B------:R-:W-:Y:S05]  /*6150*/  BSYNC B1 ;  /* 0x0000000000017941 */ /* 0x000fea0003800000 */
.L_x_55:
        /* <DEDUP_REMOVED lines=12> */
.L_x_58:
[----:B------:R-:W-:Y:S05]  /*6220*/  BSYNC B1 ;  /* 0x0000000000017941 */ /* 0x000fea0003800000 */
.L_x_57:
        /* <DEDUP_REMOVED lines=12> */
.L_x_60:
[----:B------:R-:W-:Y:S05]  /*62f0*/  BSYNC B1 ;  /* 0x0000000000017941 */ /* 0x000fea0003800000 */
.L_x_59:
        /* <DEDUP_REMOVED lines=12> */
.L_x_62:
[----:B------:R-:W-:Y:S05]  /*63c0*/  BSYNC B1 ;  /* 0x0000000000017941 */ /* 0x000fea0003800000 */
.L_x_61:
        /* <DEDUP_REMOVED lines=12> */
.L_x_64:
[----:B------:R-:W-:Y:S05]  /*6490*/  BSYNC B1 ;  /* 0x0000000000017941 */ /* 0x000fea0003800000 */
.L_x_63:
        /* <DEDUP_REMOVED lines=12> */
.L_x_66:
[----:B------:R-:W-:Y:S05]  /*6560*/  BSYNC B1 ;  /* 0x0000000000017941 */ /* 0x000fea0003800000 */
.L_x_65:
        /* <DEDUP_REMOVED lines=12> */
.L_x_68:
[----:B------:R-:W-:Y:S05]  /*6630*/  BSYNC B1 ;  /* 0x0000000000017941 */ /* 0x000fea0003800000 */
.L_x_67:
        /* <DEDUP_REMOVED lines=12> */
.L_x_70:
[----:B------:R-:W-:Y:S05]  /*6700*/  BSYNC B1 ;  /* 0x0000000000017941 */ /* 0x000fea0003800000 */
.L_x_69:
        /* <DEDUP_REMOVED lines=12> */
.L_x_72:
[----:B------:R-:W-:Y:S05]  /*67d0*/  BSYNC B1 ;  /* 0x0000000000017941 */ /* 0x000fea0003800000 */
.L_x_71:
        /* <DEDUP_REMOVED lines=12> */
.L_x_74:
[----:B------:R-:W-:Y:S05]  /*68a0*/  BSYNC B1 ;  /* 0x0000000000017941 */ /* 0x000fea0003800000 */
.L_x_73:
        /* <DEDUP_REMOVED lines=12> */
.L_x_76:
[----:B------:R-:W-:Y:S05]  /*6970*/  BSYNC B1 ;  /* 0x0000000000017941 */ /* 0x000fea0003800000 */
.L_x_75:
        /* <DEDUP_REMOVED lines=12> */
.L_x_78:
[----:B------:R-:W-:Y:S05]  /*6a40*/  BSYNC B1 ;  /* 0x0000000000017941 */ /* 0x000fea0003800000 */
.L_x_77:
        /* <DEDUP_REMOVED lines=12> */
.L_x_80:
[----:B------:R-:W-:Y:S05]  /*6b10*/  BSYNC B1 ;  /* 0x0000000000017941 */ /* 0x000fea0003800000 */
.L_x_79:
        /* <DEDUP_REMOVED lines=12> */
.L_x_82:
[----:B------:R-:W-:Y:S05]  /*6be0*/  BSYNC B1 ;  /* 0x0000000000017941 */ /* 0x000fea0003800000 */
.L_x_81:
        /* <DEDUP_REMOVED lines=12> */
.L_x_84:
[----:B------:R-:W-:Y:S05]  /*6cb0*/  BSYNC B1 ;  /* 0x0000000000017941 */ /* 0x000fea0003800000 */
.L_x_83:
        /* <DEDUP_REMOVED lines=12> */
.L_x_86:
[----:B------:R-:W-:Y:S05]  /*6d80*/  BSYNC B1 ;  /* 0x0000000000017941 */ /* 0x000fea0003800000 */
.L_x_85:
        /* <DEDUP_REMOVED lines=12> */
.L_x_88:
[----:B------:R-:W-:Y:S05]  /*6e50*/  BSYNC B1 ;  /* 0x0000000000017941 */ /* 0x000fea0003800000 */
.L_x_87:
        /* <DEDUP_REMOVED lines=12> */
.L_x_90:
[----:B------:R-:W-:Y:S05]  /*6f20*/  BSYNC B1 ;  /* 0x0000000000017941 */ /* 0x000fea0003800000 */
.L_x_89:
        /* <DEDUP_REMOVED lines=12> */
.L_x_92:
[----:B------:R-:W-:Y:S05]  /*6ff0*/  BSYNC B1 ;  /* 0x0000000000017941 */ /* 0x000fea0003800000 */
.L_x_91:
        /* <DEDUP_REMOVED lines=12> */
.L_x_94:
[----:B------:R-:W-:Y:S05]  /*70c0*/  BSYNC B1 ;  /* 0x0000000000017941 */ /* 0x000fea0003800000 */
.L_x_93:
        /* <DEDUP_REMOVED lines=12> */
.L_x_96:
[----:B------:R-:W-:Y:S05]  /*7190*/  BSYNC B1 ;  /* 0x0000000000017941 */ /* 0x000fea0003800000 */
.L_x_95:
        /* <DEDUP_REMOVED lines=12> */
.L_x_98:
[----:B------:R-:W-:Y:S05]  /*7260*/  BSYNC B1 ;  /* 0x0000000000017941 */ /* 0x000fea0003800000 */
.L_x_97:
        /* <DEDUP_REMOVED lines=12> */
.L_x_100:
[----:B------:R-:W-:Y:S05]  /*7330*/  BSYNC B1 ;  /* 0x0000000000017941 */ /* 0x000fea0003800000 */
.L_x_99:
        /* <DEDUP_REMOVED lines=12> */
.L_x_102:
[----:B------:R-:W-:Y:S05]  /*7400*/  BSYNC B1 ;  /* 0x0000000000017941 */ /* 0x000fea0003800000 */
.L_x_101:
        /* <DEDUP_REMOVED lines=12> */
.L_x_104:
[----:B------:R-:W-:Y:S05]  /*74d0*/  BSYNC B1 ;  /* 0x0000000000017941 */ /* 0x000fea0003800000 */
.L_x_103:
        /* <DEDUP_REMOVED lines=12> */
.L_x_106:
[----:B------:R-:W-:Y:S05]  /*75a0*/  BSYNC B1 ;  /* 0x0000000000017941 */ /* 0x000fea0003800000 */
.L_x_105:
        /* <DEDUP_REMOVED lines=12> */
.L_x_108:
[----:B------:R-:W-:Y:S05]  /*7670*/  BSYNC B1 ;  /* 0x0000000000017941 */ /* 0x000fea0003800000 */
.L_x_107:
        /* <DEDUP_REMOVED lines=12> */
.L_x_110:
[----:B------:R-:W-:Y:S05]  /*7740*/  BSYNC B1 ;  /* 0x0000000000017941 */ /* 0x000fea0003800000 */
.L_x_109:
        /* <DEDUP_REMOVED lines=12> */
.L_x_112:
[----:B------:R-:W-:Y:S05]  /*7810*/  BSYNC B1 ;  /* 0x0000000000017941 */ /* 0x000fea0003800000 */
.L_x_111:
        /* <DEDUP_REMOVED lines=12> */
.L_x_114:
[----:B------:R-:W-:Y:S05]  /*78e0*/  BSYNC B1 ;  /* 0x0000000000017941 */ /* 0x000fea0003800000 */
.L_x_113:
        /* <DEDUP_REMOVED lines=12> */
.L_x_116:
[----:B------:R-:W-:Y:S05]  /*79b0*/  BSYNC B1 ;  /* 0x0000000000017941 */ /* 0x000fea0003800000 */
.L_x_115:
        /* <DEDUP_REMOVED lines=12> */
.L_x_118:
[----:B------:R-:W-:Y:S05]  /*7a80*/  BSYNC B1 ;  /* 0x0000000000017941 */ /* 0x000fea0003800000 */
.L_x_117:
        /* <DEDUP_REMOVED lines=12> */
.L_x_120:
[----:B------:R-:W-:Y:S05]  /*7b50*/  BSYNC B1 ;  /* 0x0000000000017941 */ /* 0x000fea0003800000 */
.L_x_119:
        /* <DEDUP_REMOVED lines=12> */
.L_x_122:
[----:B------:R-:W-:Y:S05]  /*7c20*/  BSYNC B1 ;  /* 0x0000000000017941 */ /* 0x000fea0003800000 */
.L_x_121:
        /* <DEDUP_REMOVED lines=12> */
.L_x_124:
[----:B------:R-:W-:Y:S05]  /*7cf0*/  BSYNC B1 ;  /* 0x0000000000017941 */ /* 0x000fea0003800000 */
.L_x_123:
        /* <DEDUP_REMOVED lines=12> */
.L_x_126:
[----:B------:R-:W-:Y:S05]  /*7dc0*/  BSYNC B1 ;  /* 0x0000000000017941 */ /* 0x000fea0003800000 */
.L_x_125:
        /* <DEDUP_REMOVED lines=12> */
.L_x_128:
[----:B------:R-:W-:Y:S05]  /*7e90*/  BSYNC B1 ;  /* 0x0000000000017941 */ /* 0x000fea0003800000 */
.L_x_127:
        /* <DEDUP_REMOVED lines=12> */
.L_x_130:
[----:B------:R-:W-:Y:S05]  /*7f60*/  BSYNC B1 ;  /* 0x0000000000017941 */ /* 0x000fea0003800000 */
.L_x_129:
        /* <DEDUP_REMOVED lines=12> */
.L_x_132:
[----:B------:R-:W-:Y:S05]  /*8030*/  BSYNC B1 ;  /* 0x0000000000017941 */ /* 0x000fea0003800000 */
.L_x_131:
        /* <DEDUP_REMOVED lines=12> */
.L_x_134:
[----:B------:R-:W-:Y:S05]  /*8100*/  BSYNC B1 ;  /* 0x0000000000017941 */ /* 0x000fea0003800000 */
.L_x_133:
        /* <DEDUP_REMOVED lines=12> */
.L_x_136:
[----:B------:R-:W-:Y:S05]  /*81d0*/  BSYNC B1 ;  /* 0x0000000000017941 */ /* 0x000fea0003800000 */
.L_x_135:
        /* <DEDUP_REMOVED lines=12> */
.L_x_138:
[----:B------:R-:W-:Y:S05]  /*82a0*/  BSYNC B1 ;  /* 0x0000000000017941 */ /* 0x000fea0003800000 */
.L_x_137:
        /* <DEDUP_REMOVED lines=12> */
.L_x_140:
[----:B------:R-:W-:Y:S05]  /*8370*/  BSYNC B1 ;  /* 0x0000000000017941 */ /* 0x000fea0003800000 */
.L_x_139:
        /* <DEDUP_REMOVED lines=12> */
.L_x_142:
[----:B------:R-:W-:Y:S05]  /*8440*/  BSYNC B1 ;  /* 0x0000000000017941 */ /* 0x000fea0003800000 */
.L_x_141:
        /* <DEDUP_REMOVED lines=12> */
.L_x_144:
[----:B------:R-:W-:Y:S05]  /*8510*/  BSYNC B1 ;  /* 0x0000000000017941 */ /* 0x000fea0003800000 */
.L_x_143:
        /* <DEDUP_REMOVED lines=12> */
.L_x_146:
[----:B------:R-:W-:Y:S05]  /*85e0*/  BSYNC B1 ;  /* 0x0000000000017941 */ /* 0x000fea0003800000 */
.L_x_145:
        /* <DEDUP_REMOVED lines=12> */
.L_x_148:
[----:B------:R-:W-:Y:S05]  /*86b0*/  BSYNC B1 ;  /* 0x0000000000017941 */ /* 0x000fea0003800000 */
.L_x_147:
        /* <DEDUP_REMOVED lines=12> */
.L_x_150:
[----:B------:R-:W-:Y:S05]  /*8780*/  BSYNC B1 ;  /* 0x0000000000017941 */ /* 0x000fea0003800000 */
.L_x_149:
        /* <DEDUP_REMOVED lines=12> */
.L_x_152:
[----:B------:R-:W-:Y:S05]  /*8850*/  BSYNC B1 ;  /* 0x0000000000017941 */ /* 0x000fea0003800000 */
.L_x_151:
        /* <DEDUP_REMOVED lines=12> */
.L_x_154:
[----:B------:R-:W-:Y:S05]  /*8920*/  BSYNC B1 ;  /* 0x0000000000017941 */ /* 0x000fea0003800000 */
.L_x_153:
        /* <DEDUP_REMOVED lines=12> */
.L_x_156:
[----:B------:R-:W-:Y:S05]  /*89f0*/  BSYNC B1 ;  /* 0x0000000000017941 */ /* 0x000fea0003800000 */
.L_x_155:
        /* <DEDUP_REMOVED lines=12> */
.L_x_158:
[----:B------:R-:W-:Y:S05]  /*8ac0*/  BSYNC B1 ;  /* 0x0000000000017941 */ /* 0x000fea0003800000 */
.L_x_157:
        /* <DEDUP_REMOVED lines=12> */
.L_x_160:
[----:B------:R-:W-:Y:S05]  /*8b90*/  BSYNC B1 ;  /* 0x0000000000017941 */ /* 0x000fea0003800000 */
.L_x_159:
        /* <DEDUP_REMOVED lines=12> */
.L_x_162:
[----:B------:R-:W-:Y:S05]  /*8c60*/  BSYNC B1 ;  /* 0x0000000000017941 */ /* 0x000fea0003800000 */
.L_x_161:
[----:B-----5:R-:W-:Y:S01]  /*8c70*/  LOP3.LUT R44, R44, 0xff, RZ, 0xc0, !PT ;  /* 0x000000ff2c2c7812 */ /* 0x020fe200078ec0ff */
[----:B------:R-:W-:Y:S01]  /*8c80*/  BSSY B1, `(.L_x_163) ;  /* 0x000000b000017945 */ /* 0x000fe20003800000 */
[----:B------:R-:W-:Y:S02]  /*8c90*/  ISETP.LT.OR P2, PT, R41, 0x79, !P1 ;  /* 0x000000792900780c */ /* 0x000fe40004f41670 */
[----:B------:R-:W-:Y:S02]  /*8ca0*/  F2FP.F16.E5M2.UNPACK_B R44, R44 ;  /* 0x0000002cff2c723e */ /* 0x000fe400020004ff */
[----:B0--3--:R-:W-:-:S03]  /*8cb0*/  PRMT R32, RZ, 0x7610, R32 ;  /* 0x00007610ff207816 */ /* 0x009fc60000000020 */
[----:B------:R-:W-:-:S05]  /*8cc0*/  HADD2.F32 R44, -RZ, R44.H0_H0 ;  /* 0x2000002cff2c7230 */ /* 0x000fca0000004100 */
[----:B------:R-:W-:-:S04]  /*8cd0*/  FMUL R44, R44, UR21 ;  /* 0x000000152c2c7c20 */ /* 0x000fc80008400000 */
[----:B------:R-:W-:-:S05]  /*8ce0*/  FFMA R44, R165, UR20, R44 ;  /* 0x00000014a52c7c23 */ /* 0x000fca000800002c */
[----:B------:R-:W-:-:S05]  /*8cf0*/  F2FP.SATFINITE.E5M2.F32.PACK_AB_MERGE_C R33, RZ, R44, RZ ;  /* 0x0000002cff21723e */ /* 0x000fca00048060ff */
[----:B------:R0:W-:Y:S01]  /*8d00*/  @!P0 STG.E.U8 desc[UR14][R24.64+0x79], R33 ;  /* 0x0000792118008986 */ /* 0x0001e2000c10110e */
[----:B------:R-:W-:Y:S05]  /*8d10*/  @P2 BRA `(.L_x_164) ;  /* 0x0000000000042947 */ /* 0x000fea0003800000 */
[----:B------:R3:W5:Y:S02]  /*8d20*/  LDG.E.U8 R32, desc[UR14][R34.64+0x78] ;  /* 0x0000780e22207981 */ /* 0x000764000c1e1100 */
.L_x_164:
[----:B------:R-:W-:Y:S05]  /*8d30*/  BSYNC B1 ;  /* 0x0000000000017941 */ /* 0x000fea0003800000 */
.L_x_163:
[----:B-----5:R-:W-:Y:S01]  /*8d40*/  LOP3.LUT R32, R32, 0xff, RZ, 0xc0, !PT ;  /* 0x000000ff20207812 */ /* 0x020fe200078ec0ff */
[----:B------:R-:W-:Y:S01]  /*8d50*/  BSSY B1, `(.L_x_165) ;  /* 0x000000b000017945 */ /* 0x000fe20003800000 */
[----:B------:R-:W-:Y:S02]  /*8d60*/  ISETP.LT.OR P1, PT, R41, 0x7a, !P1 ;  /* 0x0000007a2900780c */ /* 0x000fe40004f21670 */
[----:B------:R-:W-:Y:S02]  /*8d70*/  F2FP.F16.E5M2.UNPACK_B R32, R32 ;  /* 0x00000020ff20723e */ /* 0x000fe400020004ff */
[----:B0-2---:R-:W-:-:S03]  /*8d80*/  PRMT R24, RZ, 0x7610, R24 ;  /* 0x00007610ff187816 */ /* 0x005fc60000000018 */
[----:B------:R-:W-:-:S05]  /*8d90*/  HADD2.F32 R32, -RZ, R32.H0_H0 ;  /* 0x20000020ff207230 */ /* 0x000fca0000004100 */
[----:B------:R-:W-:-:S04]  /*8da0*/  FMUL R25, R32, UR21 ;  /* 0x0000001520197c20 */ /* 0x000fc80008400000 */
[----:B------:R-:W-:-:S05]  /*8db0*/  FFMA R25, R164, UR20, R25 ;  /* 0x00000014a4197c23 */ /* 0x000fca0008000019 */
[----:B------:R-:W-:-:S05]  /*8dc0*/  F2FP.SATFINITE.E5M2.F32.PACK_AB_MERGE_C R25, RZ, R25, RZ ;  /* 0x00000019ff19723e */ /* 0x000fca00048060ff */
[----:B------:R0:W-:Y:S01]  /*8dd0*/  @!P2 STG.E.U8 desc[UR14][R26.64+0x78], R25 ;  /* 0x000078191a00a986 */ /* 0x0001e2000c10110e */
[----:B------:R-:W-:Y:S05]  /*8de0*/  @P1 BRA `(.L_x_166) ;  /* 0x0000000000041947 */ /* 0x000fea0003800000 */
[----:B------:R2:W5:Y:S02]  /*8df0*/  LDG.E.U8 R24, desc[UR14][R34.64+0x79] ;  /* 0x0000790e22187981 */ /* 0x000564000c1e1100 */
.L_x_166:
[----:B------:R-:W-:Y:S05]  /*8e00*/  BSYNC B1 ;  /* 0x0000000000017941 */ /* 0x000fea0003800000 */
.L_x_165:
[----:B-----5:R-:W-:Y:S01]  /*8e10*/  LOP3.LUT R24, R24, 0xff, RZ, 0xc0, !PT ;  /* 0x000000ff18187812 */ /* 0x020fe200078ec0ff */
[----:B------:R-:W-:Y:S01]  /*8e20*/  BSSY B1, `(.L_x_167) ;  /* 0x0000013000017945 */ /* 0x000fe20003800000 */
[----:B------:R-:W-:Y:S02]  /*8e30*/  IADD3 R33, P0, R43, 0x80, RZ ;  /* 0x000000802b217810 */ /* 0x000fe40007f1e0ff */
[----:B------:R-:W-:-:S03]  /*8e40*/  F2FP.F16.E5M2.UNPACK_B R24, R24 ;  /* 0x00000018ff18723e */ /* 0x000fc600020004ff */
[----:B0-----:R-:W-:Y:S01]  /*8e50*/  IMAD.X R25, RZ, RZ, R39, P0 ;  /* 0x000000ffff197224 */ /* 0x001fe200000e0627 */
[----:B------:R-:W-:Y:S01]  /*8e60*/  ISETP.GE.AND P0, PT, R42, 0x81, PT ;  /* 0x000000812a00780c */ /* 0x000fe20003f06270 */
[----:B------:R-:W-:Y:S02]  /*8e70*/  HADD2.F32 R24, -RZ, R24.H0_H0 ;  /* 0x20000018ff187230 */ /* 0x000fe40000004100 */
[----:B--234-:R-:W-:Y:S01]  /*8e80*/  IMAD R34, R25, UR6, RZ ;  /* 0x0000000619227c24 */ /* 0x01cfe2000f8e02ff */
        /* <DEDUP_REMOVED lines=12> */
.L_x_168:
[----:B------:R-:W-:Y:S05]  /*8f50*/  BSYNC B1 ;  /* 0x0000000000017941 */ /* 0x000fea0003800000 */
.L_x_167:
[----:B-----5:R-:W-:Y:S01]  /*8f60*/  LOP3.LUT R32, R32, 0xff, RZ, 0xc0, !PT ;  /* 0x000000ff20207812 */ /* 0x020fe200078ec0ff */
[----:B------:R-:W-:Y:S01]  /*8f70*/  BSSY B1, `(.L_x_169) ;  /* 0x000000b000017945 */ /* 0x000fe20003800000 */
[----:B------:R-:W-:Y:S02]  /*8f80*/  ISETP.LT.OR P2, PT, R41, 0x2, !P0 ;  /* 0x000000022900780c */ /* 0x000fe40004741670 */
[----:B------:R-:W-:Y:S02]  /*8f90*/  F2FP.F16.E5M2.UNPACK_B R32, R32 ;  /* 0x00000020ff20723e */ /* 0x000fe400020004ff */
[----:B0-----:R-:W-:-:S03]  /*8fa0*/  PRMT R26, RZ, 0x7610, R26 ;  /* 0x00007610ff1a7816 */ /* 0x001fc6000000001a */
[----:B------:R-:W-:-:S05]  /*8fb0*/  HADD2.F32 R32, -RZ, R32.H0_H0 ;  /* 0x20000020ff207230 */ /* 0x000fca0000004100 */
[----:B------:R-:W-:-:S04]  /*8fc0*/  FMUL R27, R32, UR21 ;  /* 0x00000015201b7c20 */ /* 0x000fc80008400000 */
[----:B------:R-:W-:-:S05]  /*8fd0*/  FFMA R27, R162, UR20, R27 ;  /* 0x00000014a21b7c23 */ /* 0x000fca000800001b */
[----:B------:R-:W-:-:S05]  /*8fe0*/  F2FP.SATFINITE.E5M2.F32.PACK_AB_MERGE_C R27, RZ, R27, RZ ;  /* 0x0000001bff1b723e */ /* 0x000fca00048060ff */
[----:B------:R0:W-:Y:S01]  /*8ff0*/  @!P3 STG.E.U8 desc[UR14][R28.64], R27 ;  /* 0x0000001b1c00b986 */ /* 0x0001e2000c10110e */
[----:B------:R-:W-:Y:S05]  /*9000*/  @P2 BRA `(.L_x_170) ;  /* 0x0000000000042947 */ /* 0x000fea0003800000 */
[----:B------:R3:W5:Y:S02]  /*9010*/  LDG.E.U8 R26, desc[UR14][R24.64+0x1] ;  /* 0x0000010e181a7981 */ /* 0x000764000c1e1100 */
.L_x_170:
[----:B------:R-:W-:Y:S05]  /*9020*/  BSYNC B1 ;  /* 0x0000000000017941 */ /* 0x000fea0003800000 */
.L_x_169:
[----:B-----5:R-:W-:Y:S01]  /*9030*/  LOP3.LUT R26, R26, 0xff, RZ, 0xc0, !PT ;  /* 0x000000ff1a1a7812 */ /* 0x020fe200078ec0ff */
[----:B------:R-:W-:Y:S01]  /*9040*/  BSSY B1, `(.L_x_171) ;  /* 0x0000013000017945 */ /* 0x000fe20003800000 */
[----:B------:R-:W-:Y:S02]  /*9050*/  IADD3 R43, P1, R43, 0x88, RZ ;  /* 0x000000882b2b7810 */ /* 0x000fe40007f3e0ff */
[----:B------:R-:W-:Y:S02]  /*9060*/  F2FP.F16.E5M2.UNPACK_B R26, R26 ;  /* 0x0000001aff1a723e */ /* 0x000fe400020004ff */
[----:B------:R-:W-:Y:S01]  /*9070*/  PRMT R32, RZ, 0x7610, R32 ;  /* 0x00007610ff207816 */ /* 0x000fe20000000020 */
[----:B------:R-:W-:Y:S01]  /*9080*/  IMAD.X R38, RZ, RZ, R39, P1 ;  /* 0x000000ffff267224 */ /* 0x000fe200008e0627 */
[----:B------:R-:W-:Y:S01]  /*9090*/  ISETP.GE.AND P1, PT, R42, 0x89, PT ;  /* 0x000000892a00780c */ /* 0x000fe20003f26270 */
[----:B------:R-:W-:Y:S02]  /*90a0*/  HADD2.F32 R26, -RZ, R26.H0_H0 ;  /* 0x2000001aff1a7230 */ /* 0x000fe40000004100 */
[----:B------:R-:W-:Y:S01]  /*90b0*/  IMAD R38, R38, UR6, RZ ;  /* 0x0000000626267c24 */ /* 0x000fe2000f8e02ff */
[----:B------:R-:W-:Y:S01]  /*90c0*/  ISETP.LT.OR P5, PT, R41, 0x1, !P1 ;  /* 0x000000012900780c */ /* 0x000fe20004fa1670 */
[----:B------:R-:W-:-:S04]  /*90d0*/  IMAD.WIDE.U32 R36, R43, UR6, R36 ;  /* 0x000000062b247c25 */ /* 0x000fc8000f8e0024 */
[----:B------:R-:W-:Y:S01]  /*90e0*/  FMUL R26, R26, UR21 ;  /* 0x000000151a1a7c20 */ /* 0x000fe20008400000 */
[----:B------:R-:W-:-:S03]  /*90f0*/  IMAD R43, R43, UR7, R38 ;  /* 0x000000072b2b7c24 */ /* 0x000fc6000f8e0226 */
[----:B------:R-:W-:Y:S01]  /*9100*/  FFMA R161, R161, UR20, R26 ;  /* 0x00000014a1a17c23 */ /* 0x000fe2000800001a */
[----:B------:R-:W-:-:S04]  /*9110*/  IADD3 R26, P3, R36, UR10, RZ ;  /* 0x0000000a241a7c10 */ /* 0x000fc8000ff7e0ff */
[----:B------:R-:W-:Y:S02]  /*9120*/  F2FP.SATFINITE.E5M2.F32.PACK_AB_MERGE_C R161, RZ, R161, RZ ;  /* 0x000000a1ffa1723e */ /* 0x000fe400048060ff */
[----:B0-----:R-:W-:-:S03]  /*9130*/  IADD3.X R27, R37, UR11, R43, P3, !PT ;  /* 0x0000000b251b7c10 */ /* 0x001fc60009ffe42b */
[----:B------:R0:W-:Y:S01]  /*9140*/  @!P2 STG.E.U8 desc[UR14][R28.64+0x1], R161 ;  /* 0x000001a11c00a986 */ /* 0x0001e2000c10110e */
[----:B------:R-:W-:Y:S05]  /*9150*/  @P5 BRA `(.L_x_172) ;  /* 0x0000000000045947 */ /* 0x000fea0003800000 */
[----:B------:R4:W5:Y:S02]  /*9160*/  LDG.E.U8 R32, desc[UR14][R26.64] ;  /* 0x0000000e1a207981 */ /* 0x000964000c1e1100 */
.L_x_172:
[----:B------:R-:W-:Y:S05]  /*9170*/  BSYNC B1 ;  /* 0x0000000000017941 */ /* 0x000fea0003800000 */
.L_x_171:
        /* <DEDUP_REMOVED lines=12> */
.L_x_174:
[----:B------:R-:W-:Y:S05]  /*9240*/  BSYNC B1 ;  /* 0x0000000000017941 */ /* 0x000fea0003800000 */
.L_x_173:
        /* <DEDUP_REMOVED lines=12> */
.L_x_176:
[----:B------:R-:W-:Y:S05]  /*9310*/  BSYNC B1 ;  /* 0x0000000000017941 */ /* 0x000fea0003800000 */
.L_x_175:
        /* <DEDUP_REMOVED lines=12> */
.L_x_178:
[----:B------:R-:W-:Y:S05]  /*93e0*/  BSYNC B1 ;  /* 0x0000000000017941 */ /* 0x000fea0003800000 */
.L_x_177:
        /* <DEDUP_REMOVED lines=12> */
.L_x_180:
[----:B------:R-:W-:Y:S05]  /*94b0*/  BSYNC B1 ;  /* 0x0000000000017941 */ /* 0x000fea0003800000 */
.L_x_179:
        /* <DEDUP_REMOVED lines=12> */
.L_x_182:
[----:B------:R-:W-:Y:S05]  /*9580*/  BSYNC B1 ;  /* 0x0000000000017941 */ /* 0x000fea0003800000 */
.L_x_181:
        /* <DEDUP_REMOVED lines=12> */
.L_x_184:
[----:B------:R-:W-:Y:S05]  /*9650*/  BSYNC B1 ;  /* 0x0000000000017941 */ /* 0x000fea0003800000 */
.L_x_183:
        /* <DEDUP_REMOVED lines=12> */
.L_x_186:
[----:B------:R-:W-:Y:S05]  /*9720*/  BSYNC B1 ;  /* 0x0000000000017941 */ /* 0x000fea0003800000 */
.L_x_185:
        /* <DEDUP_REMOVED lines=12> */
.L_x_188:
[----:B------:R-:W-:Y:S05]  /*97f0*/  BSYNC B1 ;  /* 0x0000000000017941 */ /* 0x000fea0003800000 */
.L_x_187:
        /* <DEDUP_REMOVED lines=12> */
.L_x_190:
[----:B------:R-:W-:Y:S05]  /*98c0*/  BSYNC B1 ;  /* 0x0000000000017941 */ /* 0x000fea0003800000 */
.L_x_189:
[----:B-----5:R-:W-:Y:S01]  /*98d0*/  LOP3.LUT R32, R32, 0xff, RZ, 0xc0, !PT ;  /* 0x000000ff20207812 */ /* 0x020fe200078ec0ff */
[----:B------:R-:W-:Y:S01]  /*98e0*/  BSSY B1, `(.L_x_191) ;  /* 0x000000b000017945 */ /* 0x000fe20003800000 */
[----:B------:R-:W-:Y:S02]  /*98f0*/  ISETP.LT.OR P3, PT, R41, 0x19, !P0 ;  /* 0x000000192900780c */ /* 0x000fe40004761670 */
[----:B------:R-:W-:-:S05]  /*9900*/  F2FP.F16.E5M2.UNPACK_B R32, R32 ;  /* 0x00000020ff20723e */ /* 0x000fca00020004ff */
[----:B------:R-:W-:-:S05]  /*9910*/  HADD2.F32 R32, -RZ, R32.H0_H0 ;  /* 0x20000020ff207230 */ /* 0x000fca0000004100 */
[----:B------:R-:W-:-:S04]  /*9920*/  FMUL R32, R32, UR21 ;  /* 0x0000001520207c20 */ /* 0x000fc80008400000 */
[----:B------:R-:W-:Y:S01]  /*9930*/  FFMA R32, R23, UR20, R32 ;  /* 0x0000001417207c23 */ /* 0x000fe20008000020 */
[----:B------:R-:W-:-:S04]  /*9940*/  PRMT R23, RZ, 0x7610, R23 ;  /* 0x00007610ff177816 */ /* 0x000fc80000000017 */
[----:B0-----:R-:W-:-:S05]  /*9950*/  F2FP.SATFINITE.E5M2.F32.PACK_AB_MERGE_C R33, RZ, R32, RZ ;  /* 0x00000020ff21723e */ /* 0x001fca00048060ff */
[----:B------:R0:W-:Y:S01]  /*9960*/  @!P2 STG.E.U8 desc[UR14][R30.64+0x11], R33 ;  /* 0x000011211e00a986 */ /* 0x0001e2000c10110e */
[----:B------:R-:W-:Y:S05]  /*9970*/  @P3 BRA `(.L_x_192) ;  /* 0x0000000000043947 */ /* 0x000fea0003800000 */
[----:B------:R0:W5:Y:S02]  /*9980*/  LDG.E.U8 R23, desc[UR14][R24.64+0x18] ;  /* 0x0000180e18177981 */ /* 0x000164000c1e1100 */
.L_x_192:
[----:B------:R-:W-:Y:S05]  /*9990*/  BSYNC B1 ;  /* 0x0000000000017941 */ /* 0x000fea0003800000 */
.L_x_191:
        /* <DEDUP_REMOVED lines=8> */
[----:B------:R-:W-:-:S05]  /*9a20*/  F2FP.SATFINITE.E5M2.F32.PACK_AB_MERGE_C R23, RZ, R23, RZ ;  /* 0x00000017ff17723e */ /* 0x000fca00048060ff */
[----:B------:R0:W-:Y:S01]  /*9a30*/  @!P3 STG.E.U8 desc[UR14][R28.64+0x18], R23 ;  /* 0x000018171c00b986 */ /* 0x0001e2000c10110e */
[----:B------:R-:W-:Y:S05]  /*9a40*/  @P2 BRA `(.L_x_194) ;  /* 0x0000000000042947 */ /* 0x000fea0003800000 */
[----:B------:R0:W5:Y:S02]  /*9a50*/  LDG.E.U8 R22, desc[UR14][R24.64+0x19] ;  /* 0x0000190e18167981 */ /* 0x000164000c1e1100 */
.L_x_194:
[----:B------:R-:W-:Y:S05]  /*9a60*/  BSYNC B1 ;  /* 0x0000000000017941 */ /* 0x000fea0003800000 */
.L_x_193:
        /* <DEDUP_REMOVED lines=12> */
.L_x_196:
[----:B------:R-:W-:Y:S05]  /*9b30*/  BSYNC B1 ;  /* 0x0000000000017941 */ /* 0x000fea0003800000 */
.L_x_195:
        /* <DEDUP_REMOVED lines=12> */
.L_x_198:
[----:B------:R-:W-:Y:S05]  /*9c00*/  BSYNC B1 ;  /* 0x0000000000017941 */ /* 0x000fea0003800000 */
.L_x_197:
        /* <DEDUP_REMOVED lines=12> */
.L_x_200:
[----:B------:R-:W-:Y:S05]  /*9cd0*/  BSYNC B1 ;  /* 0x0000000000017941 */ /* 0x000fea0003800000 */
.L_x_199:
        /* <DEDUP_REMOVED lines=12> */
.L_x_202:
[----:B------:R-:W-:Y:S05]  /*9da0*/  BSYNC B1 ;  /* 0x0000000000017941 */ /* 0x000fea0003800000 */
.L_x_201:
        /* <DEDUP_REMOVED lines=12> */
.L_x_204:
[----:B------:R-:W-:Y:S05]  /*9e70*/  BSYNC B1 ;  /* 0x0000000000017941 */ /* 0x000fea0003800000 */
.L_x_203:
        /* <DEDUP_REMOVED lines=12> */
.L_x_206:
[----:B------:R-:W-:Y:S05]  /*9f40*/  BSYNC B1 ;  /* 0x0000000000017941 */ /* 0x000fea0003800000 */
.L_x_205:
        /* <DEDUP_REMOVED lines=12> */
.L_x_208:
[----:B------:R-:W-:Y:S05]  /*a010*/  BSYNC B1 ;  /* 0x0000000000017941 */ /* 0x000fea0003800000 */
.L_x_207:
        /* <DEDUP_REMOVED lines=12> */
.L_x_210:
[----:B------:R-:W-:Y:S05]  /*a0e0*/  BSYNC B1 ;  /* 0x0000000000017941 */ /* 0x000fea0003800000 */
.L_x_209:
        /* <DEDUP_REMOVED lines=12> */
.L_x_212:
[----:B------:R-:W-:Y:S05]  /*a1b0*/  BSYNC B1 ;  /* 0x0000000000017941 */ /* 0x000fea0003800000 */
.L_x_211:
        /* <DEDUP_REMOVED lines=12> */
.L_x_214:
[----:B------:R-:W-:Y:S05]  /*a280*/  BSYNC B1 ;  /* 0x0000000000017941 */ /* 0x000fea0003800000 */
.L_x_213:
        /* <DEDUP_REMOVED lines=12> */
.L_x_216:
[----:B------:R-:W-:Y:S05]  /*a350*/  BSYNC B1 ;  /* 0x0000000000017941 */ /* 0x000fea0003800000 */
.L_x_215:
        /* <DEDUP_REMOVED lines=12> */
.L_x_218:
[----:B------:R-:W-:Y:S05]  /*a420*/  BSYNC B1 ;  /* 0x0000000000017941 */ /* 0x000fea0003800000 */
.L_x_217:
        /* <DEDUP_REMOVED lines=12> */
.L_x_220:
[----:B------:R-:W-:Y:S05]  /*a4f0*/  BSYNC B1 ;  /* 0x0000000000017941 */ /* 0x000fea0003800000 */
.L_x_219:
        /* <DEDUP_REMOVED lines=12> */
.L_x_222:
[----:B------:R-:W-:Y:S05]  /*a5c0*/  BSYNC B1 ;  /* 0x0000000000017941 */ /* 0x000fea0003800000 */
.L_x_221:
        /* <DEDUP_REMOVED lines=12> */
.L_x_224:
[----:B------:R-:W-:Y:S05]  /*a690*/  BSYNC B1 ;  /* 0x0000000000017941 */ /* 0x000fea0003800000 */
.L_x_223:
        /* <DEDUP_REMOVED lines=12> */
.L_x_226:
[----:B------:R-:W-:Y:S05]  /*a760*/  BSYNC B1 ;  /* 0x0000000000017941 */ /* 0x000fea0003800000 */
.L_x_225:
        /* <DEDUP_REMOVED lines=12> */
.L_x_228:
[----:B------:R-:W-:Y:S05]  /*a830*/  BSYNC B1 ;  /* 0x0000000000017941 */ /* 0x000fea0003800000 */
.L_x_227:
        /* <DEDUP_REMOVED lines=12> */
.L_x_230:
[----:B------:R-:W-:Y:S05]  /*a900*/  BSYNC B1 ;  /* 0x0000000000017941 */ /* 0x000fea0003800000 */
.L_x_229:
        /* <DEDUP_REMOVED lines=12> */
.L_x_232:
[----:B------:R-:W-:Y:S05]  /*a9d0*/  BSYNC B1 ;  /* 0x0000000000017941 */ /* 0x000fea0003800000 */
.L_x_231:
        /* <DEDUP_REMOVED lines=12> */
.L_x_234:
[----:B------:R-:W-:Y:S05]  /*aaa0*/  BSYNC B1 ;  /* 0x0000000000017941 */ /* 0x000fea0003800000 */
.L_x_233:
[----:B-----5:R-:W-:Y:S01]  /*aab0*/  LOP3.LUT R2, R2, 0xff, RZ, 0xc0, !PT ;  /* 0x000000ff02027812 */ /* 0x020fe200078ec0ff */
[----:B------:R-:W-:Y:S01]  /*aac0*/  BSSY B1, `(.L_x_235) ;  /* 0x000000b000017945 */ /* 0x000fe20003800000 */
[----:B------:R-:W-:Y:S02]  /*aad0*/  ISETP.LT.OR P3, PT, R41, 0x41, !P1 ;  /* 0x000000412900780c */ /* 0x000fe40004f61670 */
[----:B------:R-:W-:-:S05]  /*aae0*/  F2FP.F16.E5M2.UNPACK_B R2, R2 ;  /* 0x00000002ff02723e */ /* 0x000fca00020004ff */
[----:B------:R-:W-:-:S05]  /*aaf0*/  HADD2.F32 R2, -RZ, R2.H0_H0 ;  /* 0x20000002ff027230 */ /* 0x000fca0000004100 */
[----:B0-----:R-:W-:-:S04]  /*ab00*/  FMUL R3, R2, UR21 ;  /* 0x0000001502037c20 */ /* 0x001fc80008400000 */
[----:B------:R-:W-:Y:S01]  /*ab10*/  FFMA R3, R0, UR20, R3 ;  /* 0x0000001400037c23 */ /* 0x000fe20008000003 */
[----:B------:R-:W-:-:S04]  /*ab20*/  PRMT R0, RZ, 0x7610, R0 ;  /* 0x00007610ff007816 */ /* 0x000fc80000000000 */
[----:B------:R-:W-:-:S05]  /*ab30*/  F2FP.SATFINITE.E5M2.F32.PACK_AB_MERGE_C R3, RZ, R3, RZ ;  /* 0x00000003ff03723e */ /* 0x000fca00048060ff */
[----:B------:R0:W-:Y:S01]  /*ab40*/  @!P2 STG.E.U8 desc[UR14][R28.64+0x41], R3 ;  /* 0x000041031c00a986 */ /* 0x0001e2000c10110e */
[----:B------:R-:W-:Y:S05]  /*ab50*/  @P3 BRA `(.L_x_236) ;  /* 0x0000000000043947 */ /* 0x000fea0003800000 */
[----:B------:R0:W5:Y:S02]  /*ab60*/  LDG.E.U8 R0, desc[UR14][R26.64+0x40] ;  /* 0x0000400e1a007981 */ /* 0x000164000c1e1100 */
.L_x_236:
[----:B------:R-:W-:Y:S05]  /*ab70*/  BSYNC B1 ;  /* 0x0000000000017941 */ /* 0x000fea0003800000 */
.L_x_235:
[----:B------:R-:W2:Y:S01]  /*ab80*/  LDL.LU R2, [R1] ;  /* 0x0000000001027983 */ /* 0x000ea20000300800 */
[----:B-----5:R-:W-:Y:S01]  /*ab90*/  LOP3.LUT R0, R0, 0xff, RZ, 0xc0, !PT ;  /* 0x000000ff00007812 */ /* 0x020fe200078ec0ff */
[----:B------:R-:W-:Y:S01]  /*aba0*/  BSSY B1, `(.L_x_237) ;  /* 0x000000b000017945 */ /* 0x000fe20003800000 */
[----:B------:R-:W-:Y:S02]  /*abb0*/  ISETP.LT.OR P2, PT, R41, 0x42, !P1 ;  /* 0x000000422900780c */ /* 0x000fe40004f41670 */
[----:B------:R-:W-:-:S05]  /*abc0*/  F2FP.F16.E5M2.UNPACK_B R0, R0 ;  /* 0x00000000ff00723e */ /* 0x000fca00020004ff */
[----:B------:R-:W-:-:S05]  /*abd0*/  HADD2.F32 R0, -RZ, R0.H0_H0 ;  /* 0x20000000ff007230 */ /* 0x000fca0000004100 */
[----:B------:R-:W-:-:S04]  /*abe0*/  FMUL R0, R0, UR21 ;  /* 0x0000001500007c20 */ /* 0x000fc80008400000 */
[----:B--2---:R-:W-:-:S05]  /*abf0*/  FFMA R0, R2, UR20, R0 ;  /* 0x0000001402007c23 */ /* 0x004fca0008000000 */
[----:B0-----:R-:W-:Y:S02]  /*ac00*/  F2FP.SATFINITE.E5M2.F32.PACK_AB_MERGE_C R3, RZ, R0, RZ ;  /* 0x00000000ff03723e */ /* 0x001fe400048060ff */
[----:B------:R-:W-:-:S03]  /*ac10*/  PRMT R0, RZ, 0x7610, R0 ;  /* 0x00007610ff007816 */ /* 0x000fc60000000000 */
[----:B------:R0:W-:Y:S01]  /*ac20*/  @!P3 STG.E.U8 desc[UR14][R30.64+0x40], R3 ;  /* 0x000040031e00b986 */ /* 0x0001e2000c10110e */
[----:B------:R-:W-:Y:S05]  /*ac30*/  @P2 BRA `(.L_x_238) ;  /* 0x0000000000042947 */ /* 0x000fea0003800000 */
[----:B------:R2:W5:Y:S02]  /*ac40*/  LDG.E.U8 R0, desc[UR14][R26.64+0x41] ;  /* 0x0000410e1a007981 */ /* 0x000564000c1e1100 */
.L_x_238:
[----:B------:R-:W-:Y:S05]  /*ac50*/  BSYNC B1 ;  /* 0x0000000000017941 */ /* 0x000fea0003800000 */
.L_x_237:
[----:B------:R-:W3:Y:S01]  /*ac60*/  LDL.LU R2, [R1+0x4] ;  /* 0x0000040001027983 */ /* 0x000ee20000300800 */
[----:B-----5:R-:W-:Y:S01]  /*ac70*/  LOP3.LUT R0, R0, 0xff, RZ, 0xc0, !PT ;  /* 0x000000ff00007812 */ /* 0x020fe200078ec0ff */
[----:B------:R-:W-:Y:S01]  /*ac80*/  BSSY B1, `(.L_x_239) ;  /* 0x000000b000017945 */ /* 0x000fe20003800000 */
[----:B------:R-:W-:Y:S02]  /*ac90*/  ISETP.LT.OR P3, PT, R41, 0x49, !P0 ;  /* 0x000000492900780c */ /* 0x000fe40004761670 */
[----:B------:R-:W-:-:S05]  /*aca0*/  F2FP.F16.E5M2.UNPACK_B R0, R0 ;  /* 0x00000000ff00723e */ /* 0x000fca00020004ff */
[----:B------:R-:W-:-:S05]  /*acb0*/  HADD2.F32 R0, -RZ, R0.H0_H0 ;  /* 0x20000000ff007230 */ /* 0x000fca0000004100 */
[----:B------:R-:W-:-:S04]  /*acc0*/  FMUL R0, R0, UR21 ;  /* 0x0000001500007c20 */ /* 0x000fc80008400000 */
[----:B---3--:R-:W-:-:S05]  /*acd0*/  FFMA R0, R2, UR20, R0 ;  /* 0x0000001402007c23 */ /* 0x008fca0008000000 */
[----:B0-----:R-:W-:Y:S02]  /*ace0*/  F2FP.SATFINITE.E5M2.F32.PACK_AB_MERGE_C R3, RZ, R0, RZ ;  /* 0x00000000ff03723e */ /* 0x001fe400048060ff */
[----:B------:R-:W-:-:S03]  /*acf0*/  PRMT R0, RZ, 0x7610, R0 ;  /* 0x00007610ff007816 */ /* 0x000fc60000000000 */
[----:B------:R0:W-:Y:S01]  /*ad00*/  @!P2 STG.E.U8 desc[UR14][R30.64+0x41], R3 ;  /* 0x000041031e00a986 */ /* 0x0001e2000c10110e */
[----:B------:R-:W-:Y:S05]  /*ad10*/  @P3 BRA `(.L_x_240) ;  /* 0x0000000000043947 */ /* 0x000fea0003800000 */
[----:B------:R3:W5:Y:S02]  /*ad20*/  LDG.E.U8 R0, desc[UR14][R24.64+0x48] ;  /* 0x0000480e18007981 */ /* 0x000764000c1e1100 */
.L_x_240:
[----:B------:R-:W-:Y:S05]  /*ad30*/  BSYNC B1 ;  /* 0x0000000000017941 */ /* 0x000fea0003800000 */
.L_x_239:
[----:B------:R-:W2:Y:S01]  /*ad40*/  LDL.LU R2, [R1+0x8] ;  /* 0x0000080001027983 */ /* 0x000ea20000300800 */
        /* <DEDUP_REMOVED lines=12> */
.L_x_242:
[----:B------:R-:W-:Y:S05]  /*ae10*/  BSYNC B1 ;  /* 0x0000000000017941 */ /* 0x000fea0003800000 */
.L_x_241:
        /* <DEDUP_REMOVED lines=13> */
.L_x_244:
[----:B------:R-:W-:Y:S05]  /*aef0*/  BSYNC B1 ;  /* 0x0000000000017941 */ /* 0x000fea0003800000 */
.L_x_243:
        /* <DEDUP_REMOVED lines=13> */
.L_x_246:
[----:B------:R-:W-:Y:S05]  /*afd0*/  BSYNC B1 ;  /* 0x0000000000017941 */ /* 0x000fea0003800000 */
.L_x_245:
        /* <DEDUP_REMOVED lines=13> */
.L_x_248:
[----:B------:R-:W-:Y:S05]  /*b0b0*/  BSYNC B1 ;  /* 0x0000000000017941 */ /* 0x000fea0003800000 */
.L_x_247:
        /* <DEDUP_REMOVED lines=13> */
.L_x_250:
[----:B------:R-:W-:Y:S05]  /*b190*/  BSYNC B1 ;  /* 0x0000000000017941 */ /* 0x000fea0003800000 */
.L_x_249:
        /* <DEDUP_REMOVED lines=13> */
.L_x_252:
[----:B------:R-:W-:Y:S05]  /*b270*/  BSYNC B1 ;  /* 0x0000000000017941 */ /* 0x000fea0003800000 */
.L_x_251:
        /* <DEDUP_REMOVED lines=13> */
.L_x_254:
[----:B------:R-:W-:Y:S05]  /*b350*/  BSYNC B1 ;  /* 0x0000000000017941 */ /* 0x000fea0003800000 */
.L_x_253:
        /* <DEDUP_REMOVED lines=13> */
.L_x_256:
[----:B------:R-:W-:Y:S05]  /*b430*/  BSYNC B1 ;  /* 0x0000000000017941 */ /* 0x000fea0003800000 */
.L_x_255:
        /* <DEDUP_REMOVED lines=13> */
.L_x_258:
[----:B------:R-:W-:Y:S05]  /*b510*/  BSYNC B1 ;  /* 0x0000000000017941 */ /* 0x000fea0003800000 */
.L_x_257:
        /* <DEDUP_REMOVED lines=13> */
.L_x_260:
[----:B------:R-:W-:Y:S05]  /*b5f0*/  BSYNC B1 ;  /* 0x0000000000017941 */ /* 0x000fea0003800000 */
.L_x_259:
        /* <DEDUP_REMOVED lines=13> */
.L_x_262:
[----:B------:R-:W-:Y:S05]  /*b6d0*/  BSYNC B1 ;  /* 0x0000000000017941 */ /* 0x000fea0003800000 */
.L_x_261:
        /* <DEDUP_REMOVED lines=13> */
.L_x_264:
[----:B------:R-:W-:Y:S05]  /*b7b0*/  BSYNC B1 ;  /* 0x0000000000017941 */ /* 0x000fea0003800000 */
.L_x_263:
        /* <DEDUP_REMOVED lines=13> */
.L_x_266:
[----:B------:R-:W-:Y:S05]  /*b890*/  BSYNC B1 ;  /* 0x0000000000017941 */ /* 0x000fea0003800000 */
.L_x_265:
        /* <DEDUP_REMOVED lines=13> */
.L_x_268:
[----:B------:R-:W-:Y:S05]  /*b970*/  BSYNC B1 ;  /* 0x0000000000017941 */ /* 0x000fea0003800000 */
.L_x_267:
        /* <DEDUP_REMOVED lines=13> */
.L_x_270:
[----:B------:R-:W-:Y:S05]  /*ba50*/  BSYNC B1 ;  /* 0x0000000000017941 */ /* 0x000fea0003800000 */
.L_x_269:
        /* <DEDUP_REMOVED lines=13> */
.L_x_272:
[----:B------:R-:W-:Y:S05]  /*bb30*/  BSYNC B1 ;  /* 0x0000000000017941 */ /* 0x000fea0003800000 */
.L_x_271:
        /* <DEDUP_REMOVED lines=13> */
.L_x_274:
[----:B------:R-:W-:Y:S05]  /*bc10*/  BSYNC B1 ;  /* 0x0000000000017941 */ /* 0x000fea0003800000 */
.L_x_273:
        /* <DEDUP_REMOVED lines=13> */
.L_x_276:
[----:B------:R-:W-:Y:S05]  /*bcf0*/  BSYNC B1 ;  /* 0x0000000000017941 */ /* 0x000fea0003800000 */
.L_x_275:
        /* <DEDUP_REMOVED lines=13> */
.L_x_278:
[----:B------:R-:W-:Y:S05]  /*bdd0*/  BSYNC B1 ;  /* 0x0000000000017941 */ /* 0x000fea0003800000 */
.L_x_277:
        /* <DEDUP_REMOVED lines=13> */
.L_x_280:
[----:B------:R-:W-:Y:S05]  /*beb0*/  BSYNC B1 ;  /* 0x0000000000017941 */ /* 0x000fea0003800000 */
.L_x_279:
        /* <DEDUP_REMOVED lines=13> */
.L_x_282:
[----:B------:R-:W-:Y:S05]  /*bf90*/  BSYNC B1 ;  /* 0x0000000000017941 */ /* 0x000fea0003800000 */
.L_x_281:
        /* <DEDUP_REMOVED lines=13> */
.L_x_284:
[----:B------:R-:W-:Y:S05]  /*c070*/  BSYNC B1 ;  /* 0x0000000000017941 */ /* 0x000fea0003800000 */
.L_x_283:
        /* <DEDUP_REMOVED lines=13> */
.L_x_286:
[----:B------:R-:W-:Y:S05]  /*c150*/  BSYNC B1 ;  /* 0x0000000000017941 */ /* 0x000fea0003800000 */
.L_x_285:
        /* <DEDUP_REMOVED lines=13> */
.L_x_288:
[----:B------:R-:W-:Y:S05]  /*c230*/  BSYNC B1 ;  /* 0x0000000000017941 */ /* 0x000fea0003800000 */
.L_x_287:
        /* <DEDUP_REMOVED lines=13> */
.L_x_290:
[----:B------:R-:W-:Y:S05]  /*c310*/  BSYNC B1 ;  /* 0x0000000000017941 */ /* 0x000fea0003800000 */
.L_x_289:
        /* <DEDUP_REMOVED lines=13> */
.L_x_292:
[----:B------:R-:W-:Y:S05]  /*c3f0*/  BSYNC B1 ;  /* 0x0000000000017941 */ /* 0x000fea0003800000 */
.L_x_291:
        /* <DEDUP_REMOVED lines=13> */
.L_x_294:
[----:B------:R-:W-:Y:S05]  /*c4d0*/  BSYNC B1 ;  /* 0x0000000000017941 */ /* 0x000fea0003800000 */
.L_x_293:
[----:B------:R-:W-:Y:S05]  /*c4e0*/  @P1 BRA `(.L_x_295) ;  /* 0x0000002000ac1947 */ /* 0x000fea0003800000 */
[----:B------:R-:W2:Y:S01]  /*c4f0*/  LDL.LU R2, [R1+0x74] ;  /* 0x0000740001027983 */ /* 0x000ea20000300800 */
[----:B-----5:R-:W-:-:S04]  /*c500*/  LOP3.LUT R0, R0, 0xff, RZ, 0xc0, !PT ;  /* 0x000000ff00007812 */ /* 0x020fc800078ec0ff */
[----:B------:R-:W-:-:S05]  /*c510*/  F2FP.F16.E5M2.UNPACK_B R0, R0 ;  /* 0x00000000ff00723e */ /* 0x000fca00020004ff */
[----:B------:R-:W-:-:S05]  /*c520*/  HADD2.F32 R0, -RZ, R0.H0_H0 ;  /* 0x20000000ff007230 */ /* 0x000fca0000004100 */
[----:B------:R-:W-:-:S04]  /*c530*/  FMUL R0, R0, UR21 ;  /* 0x0000001500007c20 */ /* 0x000fc80008400000 */
[----:B--2---:R-:W-:-:S05]  /*c540*/  FFMA R0, R2, UR20, R0 ;  /* 0x0000001402007c23 */ /* 0x004fca0008000000 */
[----:B0-----:R-:W-:-:S05]  /*c550*/  F2FP.SATFINITE.E5M2.F32.PACK_AB_MERGE_C R3, RZ, R0, RZ ;  /* 0x00000000ff03723e */ /* 0x001fca00048060ff */
[----:B------:R0:W-:Y:S01]  /*c560*/  STG.E.U8 desc[UR14][R30.64+0x79], R3 ;  /* 0x000079031e007986 */ /* 0x0001e2000c10110e */
[----:B------:R-:W-:Y:S05]  /*c570*/  BRA `(.L_x_295) ;  /* 0x0000002000887947 */ /* 0x000fea0003800000 */
.L_x_38:
[C---:B------:R-:W-:Y:S01]  /*c580*/  ISETP.GE.AND P3, PT, R42.reuse, 0x1, PT ;  /* 0x000000012a00780c */ /* 0x040fe20003f66270 */
[----:B------:R-:W2:Y:S01]  /*c590*/  LDL.LU R227, [R1+0x10] ;  /* 0x0000100001e37983 */ /* 0x000ea20000300800 */
[----:B------:R-:W-:Y:S01]  /*c5a0*/  ISETP.GE.AND P2, PT, R42, 0x9, PT ;  /* 0x000000092a00780c */ /* 0x000fe20003f46270 */
[----:B------:R-:W-:Y:S01]  /*c5b0*/  FMUL R225, R225, UR20 ;  /* 0x00000014e1e17c20 */ /* 0x000fe20008400000 */
[C---:B------:R-:W-:Y:S01]  /*c5c0*/  ISETP.LT.OR P0, PT, R41.reuse, 0x1, !P3 ;  /* 0x000000012900780c */ /* 0x040fe20005f01670 */
[----:B------:R-:W-:Y:S01]  /*c5d0*/  FMUL R226, R226, UR20 ;  /* 0x00000014e2e27c20 */ /* 0x000fe20008400000 */
[----:B------:R-:W-:Y:S01]  /*c5e0*/  ISETP.LT.OR P1, PT, R41, 0x2, !P3 ;  /* 0x000000022900780c */ /* 0x000fe20005f21670 */
[----:B------:R-:W-:Y:S01]  /*c5f0*/  FMUL R223, R223, UR20 ;  /* 0x00000014dfdf7c20 */ /* 0x000fe20008400000 */
[----:B------:R-:W-:Y:S01]  /*c600*/  ISETP.LT.OR P6, PT, R41, 0x2, !P2 ;  /* 0x000000022900780c */ /* 0x000fe200057c1670 */
[----:B------:R-:W-:Y:S01]  /*c610*/  FMUL R224, R224, UR20 ;  /* 0x00000014e0e07c20 */ /* 0x000fe20008400000 */
[----:B------:R-:W-:-:S02]  /*c620*/  F2FP.SATFINITE.E5M2.F32.PACK_AB_MERGE_C R33, RZ, R226, RZ ;  /* 0x000000e2ff21723e */ /* 0x000fc400048060ff */
[----:B------:R-:W-:Y:S01]  /*c630*/  F2FP.SATFINITE.E5M2.F32.PACK_AB_MERGE_C R225, RZ, R225, RZ ;  /* 0x000000e1ffe1723e */ /* 0x000fe200048060ff */
[----:B------:R-:W-:Y:S01]  /*c640*/  FMUL R222, R222, UR20 ;  /* 0x00000014dede7c20 */ /* 0x000fe20008400000 */
[----:B------:R-:W-:Y:S01]  /*c650*/  ISETP.LT.OR P5, PT, R41, 0x1, !P2 ;  /* 0x000000012900780c */ /* 0x000fe200057a1670 */
[----:B------:R-:W-:Y:S01]  /*c660*/  FMUL R221, R221, UR20 ;  /* 0x00000014dddd7c20 */ /* 0x000fe20008400000 */
[----:B------:R-:W-:Y:S01]  /*c670*/  F2FP.SATFINITE.E5M2.F32.PACK_AB_MERGE_C R223, RZ, R223, RZ ;  /* 0x000000dfffdf723e */ /* 0x000fe200048060ff */
[----:B------:R0:W-:Y:S01]  /*c680*/  @!P0 STG.E.U8 desc[UR14][R24.64], R33 ;  /* 0x0000002118008986 */ /* 0x0001e2000c10110e */
[----:B------:R-:W-:-:S03]  /*c690*/  ISETP.LT.OR P0, PT, R41, 0x9, !P3 ;  /* 0x000000092900780c */ /* 0x000fc60005f01670 */
[----:B------:R-:W-:Y:S01]  /*c6a0*/  @!P1 STG.E.U8 desc[UR14][R24.64+0x1], R225 ;  /* 0x000001e118009986 */ /* 0x000fe2000c10110e */
[----:B------:R-:W-:-:S03]  /*c6b0*/  ISETP.LT.OR P1, PT, R41, 0xa, !P3 ;  /* 0x0000000a2900780c */ /* 0x000fc60005f21670 */
[----:B------:R-:W-:Y:S01]  /*c6c0*/  @!P6 STG.E.U8 desc[UR14][R26.64+0x1], R223 ;  /* 0x000001df1a00e986 */ /* 0x000fe2000c10110e */
[----:B------:R-:W-:Y:S01]  /*c6d0*/  ISETP.LT.OR P6, PT, R41, 0xa, !P2 ;  /* 0x0000000a2900780c */ /* 0x000fe200057c1670 */
[----:B------:R-:W-:Y:S01]  /*c6e0*/  FMUL R219, R219, UR20 ;  /* 0x00000014dbdb7c20 */ /* 0x000fe20008400000 */
[----:B------:R-:W-:Y:S01]  /*c6f0*/  F2FP.SATFINITE.E5M2.F32.PACK_AB_MERGE_C R35, RZ, R224, RZ ;  /* 0x000000e0ff23723e */ /* 0x000fe200048060ff */
[----:B------:R-:W-:Y:S01]  /*c700*/  FMUL R220, R220, UR20 ;  /* 0x00000014dcdc7c20 */ /* 0x000fe20008400000 */
[----:B0-----:R-:W-:Y:S01]  /*c710*/  F2FP.SATFINITE.E5M2.F32.PACK_AB_MERGE_C R33, RZ, R222, RZ ;  /* 0x000000deff21723e */ /* 0x001fe200048060ff */
[----:B------:R-:W-:Y:S01]  /*c720*/  FMUL R218, R218, UR20 ;  /* 0x00000014dada7c20 */ /* 0x000fe20008400000 */
[----:B------:R-:W-:Y:S01]  /*c730*/  F2FP.SATFINITE.E5M2.F32.PACK_AB_MERGE_C R221, RZ, R221, RZ ;  /* 0x000000ddffdd723e */ /* 0x000fe200048060ff */
[----:B------:R0:W-:Y:S01]  /*c740*/  @!P5 STG.E.U8 desc[UR14][R26.64], R35 ;  /* 0x000000231a00d986 */ /* 0x0001e2000c10110e */
[C---:B------:R-:W-:Y:S02]  /*c750*/  ISETP.LT.OR P5, PT, R41.reuse, 0x9, !P2 ;  /* 0x000000092900780c */ /* 0x040fe400057a1670 */
        /* <DEDUP_REMOVED lines=8> */
[----:B0-----:R-:W-:Y:S01]  /*c7e0*/  F2FP.SATFINITE.E5M2.F32.PACK_AB_MERGE_C R35, RZ, R220, RZ ;  /* 0x000000dcff23723e */ /* 0x001fe200048060ff */
[----:B------:R-:W-:Y:S01]  /*c7f0*/  FMUL R215, R215, UR20 ;  /* 0x00000014d7d77c20 */ /* 0x000fe20008400000 */
[----:B------:R-:W4:Y:S01]  /*c800*/  LDL.LU R226, [R1+0xc] ;  /* 0x00000c0001e27983 */ /* 0x000f220000300800 */
[----:B---3--:R-:W-:Y:S02]  /*c810*/  F2FP.SATFINITE.E5M2.F32.PACK_AB_MERGE_C R33, RZ, R218, RZ ;  /* 0x000000daff21723e */ /* 0x008fe400048060ff */
[----:B------:R-:W-:Y:S01]  /*c820*/  F2FP.SATFINITE.E5M2.F32.PACK_AB_MERGE_C R217, RZ, R217, RZ ;  /* 0x000000d9ffd9723e */ /* 0x000fe200048060ff */
[----:B------:R0:W-:Y:S01]  /*c830*/  @!P5 STG.E.U8 desc[UR14][R26.64+0x8], R35 ;  /* 0x000008231a00d986 */ /* 0x0001e2000c10110e */
[----:B------:R-:W-:-:S02]  /*c840*/  ISETP.LT.OR P5, PT, R41, 0x11, !P2 ;  /* 0x000000112900780c */ /* 0x000fc400057a1670 */
[----:B------:R-:W-:Y:S01]  /*c850*/  F2FP.SATFINITE.E5M2.F32.PACK_AB_MERGE_C R215, RZ, R215, RZ ;  /* 0x000000d7ffd7723e */ /* 0x000fe200048060ff */
[----:B------:R-:W3:Y:S01]  /*c860*/  LDL.LU R224, [R1+0x8] ;  /* 0x0000080001e07983 */ /* 0x000ee20000300800 */
[----:B------:R-:W-:-:S03]  /*c870*/  FMUL R216, R216, UR20 ;  /* 0x00000014d8d87c20 */ /* 0x000fc60008400000 */
[----:B------:R-:W4:Y:S04]  /*c880*/  LDL.LU R225, [R1+0x4] ;  /* 0x0000040001e17983 */ /* 0x000f280000300800 */
[----:B------:R-:W3:Y:S01]  /*c890*/  LDL.LU R223, [R1] ;  /* 0x0000000001df7983 */ /* 0x000ee20000300800 */
[----:B0-----:R-:W-:Y:S01]  /*c8a0*/  F2FP.SATFINITE.E5M2.F32.PACK_AB_MERGE_C R35, RZ, R216, RZ ;  /* 0x000000d8ff23723e */ /* 0x001fe200048060ff */
[----:B------:R-:W-:Y:S01]  /*c8b0*/  FMUL R214, R214, UR20 ;  /* 0x00000014d6d67c20 */ /* 0x000fe20008400000 */
[----:B------:R-:W-:Y:S01]  /*c8c0*/  FMUL R213, R213, UR20 ;  /* 0x00000014d5d57c20 */ /* 0x000fe20008400000 */
[----:B------:R0:W-:Y:S01]  /*c8d0*/  @!P0 STG.E.U8 desc[UR14][R24.64+0x10], R33 ;  /* 0x0000102118008986 */ /* 0x0001e2000c10110e */
[----:B------:R-:W-:Y:S01]  /*c8e0*/  ISETP.LT.OR P0, PT, R41, 0x19, !P3 ;  /* 0x000000192900780c */ /* 0x000fe20005f01670 */
[----:B------:R-:W-:Y:S01]  /*c8f0*/  FMUL R211, R211, UR20 ;  /* 0x00000014d3d37c20 */ /* 0x000fe20008400000 */
[----:B------:R-:W-:Y:S01]  /*c900*/  FMUL R212, R212, UR20 ;  /* 0x00000014d4d47c20 */ /* 0x000fe20008400000 */
[----:B------:R-:W-:Y:S01]  /*c910*/  @!P1 STG.E.U8 desc[UR14][R24.64+0x11], R217 ;  /* 0x000011d918009986 */ /* 0x000fe2000c10110e */
[C---:B------:R-:W-:Y:S01]  /*c920*/  ISETP.LT.OR P1, PT, R41.reuse, 0x1a, !P3 ;  /* 0x0000001a2900780c */ /* 0x040fe20005f21670 */
[----:B------:R-:W-:Y:S01]  /*c930*/  FMUL R210, R210, UR20 ;  /* 0x00000014d2d27c20 */ /* 0x000fe20008400000 */
[----:B------:R-:W-:Y:S01]  /*c940*/  F2FP.SATFINITE.E5M2.F32.PACK_AB_MERGE_C R213, RZ, R213, RZ ;  /* 0x000000d5ffd5723e */ /* 0x000fe200048060ff */
[----:B------:R-:W-:Y:S01]  /*c950*/  @!P6 STG.E.U8 desc[UR14][R26.64+0x11], R215 ;  /* 0x000011d71a00e986 */ /* 0x000fe2000c10110e */
[----:B------:R-:W-:Y:S01]  /*c960*/  ISETP.LT.OR P6, PT, R41, 0x1a, !P2 ;  /* 0x0000001a2900780c */ /* 0x000fe200057c1670 */
[----:B------:R-:W-:Y:S01]  /*c970*/  FMUL R209, R209, UR20 ;  /* 0x00000014d1d17c20 */ /* 0x000fe20008400000 */
[----:B------:R-:W-:Y:S01]  /*c980*/  F2FP.SATFINITE.E5M2.F32.PACK_AB_MERGE_C R211, RZ, R211, RZ ;  /* 0x000000d3ffd3723e */ /* 0x000fe200048060ff */
[----:B------:R1:W-:Y:S01]  /*c990*/  @!P5 STG.E.U8 desc[UR14][R26.64+0x10], R35 ;  /* 0x000010231a00d986 */ /* 0x0003e2000c10110e */
[----:B0-----:R-:W-:Y:S01]  /*c9a0*/  F2FP.SATFINITE.E5M2.F32.PACK_AB_MERGE_C R33, RZ, R214, RZ ;  /* 0x000000d6ff21723e */ /* 0x001fe200048060ff */
[----:B------:R-:W-:Y:S01]  /*c9b0*/  FMUL R207, R207, UR20 ;  /* 0x00000014cfcf7c20 */ /* 0x000fe20008400000 */
[C---:B------:R-:W-:Y:S01]  /*c9c0*/  ISETP.LT.OR P5, PT, R41.reuse, 0x19, !P2 ;  /* 0x000000192900780c */ /* 0x040fe200057a1670 */
[----:B------:R-:W-:Y:S01]  /*c9d0*/  FMUL R208, R208, UR20 ;  /* 0x00000014d0d07c20 */ /* 0x000fe20008400000 */
[----:B------:R-:W-:Y:S01]  /*c9e0*/  F2FP.SATFINITE.E5M2.F32.PACK_AB_MERGE_C R209, RZ, R209, RZ ;  /* 0x000000d1ffd1723e */ /* 0x000fe200048060ff */
[----:B------:R0:W-:Y:S01]  /*c9f0*/  @!P0 STG.E.U8 desc[UR14][R24.64+0x18], R33 ;  /* 0x0000182118008986 */ /* 0x0001e2000c10110e */
[C---:B------:R-:W-:Y:S01]  /*ca00*/  ISETP.LT.OR P0, PT, R41.reuse, 0x21, !P3 ;  /* 0x000000212900780c */ /* 0x040fe20005f01670 */
[----:B------:R-:W-:Y:S01]  /*ca10*/  FMUL R206, R206, UR20 ;  /* 0x00000014cece7c20 */ /* 0x000fe20008400000 */
[----:B------:R-:W-:Y:S01]  /*ca20*/  F2FP.SATFINITE.E5M2.F32.PACK_AB_MERGE_C R207, RZ, R207, RZ ;  /* 0x000000cfffcf723e */ /* 0x000fe200048060ff */
[----:B------:R-:W-:Y:S01]  /*ca30*/  @!P1 STG.E.U8 desc[UR14][R24.64+0x19], R213 ;  /* 0x000019d518009986 */ /* 0x000fe2000c10110e */
[----:B------:R-:W-:Y:S01]  /*ca40*/  ISETP.LT.OR P1, PT, R41, 0x22, !P3 ;  /* 0x000000222900780c */ /* 0x000fe20005f21670 */
[----:B------:R-:W-:Y:S01]  /*ca50*/  FMUL R205, R205, UR20 ;  /* 0x00000014cdcd7c20 */ /* 0x000fe20008400000 */
[----:B-1----:R-:W-:Y:S01]  /*ca60*/  F2FP.SATFINITE.E5M2.F32.PACK_AB_MERGE_C R35, RZ, R212, RZ ;  /* 0x000000d4ff23723e */ /* 0x002fe200048060ff */
        /* <DEDUP_REMOVED lines=11> */
[----:B------:R-:W-:Y:S01]  /*cb20*/  ISETP.LT.OR P0, PT, R41, 0x29, !P3 ;  /* 0x000000292900780c */ /* 0x000fe20005f01670 */
[----:B------:R-:W-:Y:S01]  /*cb30*/  FMUL R201, R201, UR20 ;  /* 0x00000014c9c97c20 */ /* 0x000fe20008400000 */
[----:B------:R-:W-:Y:S01]  /*cb40*/  FMUL R199, R199, UR20 ;  /* 0x00000014c7c77c20 */ /* 0x000fe20008400000 */
[----:B------:R-:W-:Y:S01]  /*cb50*/  @!P1 STG.E.U8 desc[UR14][R24.64+0x21], R209 ;  /* 0x000021d118009986 */ /* 0x000fe2000c10110e */
[C---:B------:R-:W-:Y:S01]  /*cb60*/  ISETP.LT.OR P1, PT, R41.reuse, 0x2a, !P3 ;  /* 0x0000002a2900780c */ /* 0x040fe20005f21670 */
        /* <DEDUP_REMOVED lines=9> */
[----:B------:R-:W-:Y:S01]  /*cc00*/  ISETP.LT.OR P5, PT, R41, 0x29, !P2 ;  /* 0x000000292900780c */ /* 0x000fe200057a1670 */
[----:B------:R-:W-:Y:S01]  /*cc10*/  FMUL R195, R195, UR20 ;  /* 0x00000014c3c37c20 */ /* 0x000fe20008400000 */
[----:B------:R-:W-:Y:S01]  /*cc20*/  F2FP.SATFINITE.E5M2.F32.PACK_AB_MERGE_C R199, RZ, R199, RZ ;  /* 0x000000c7ffc7723e */ /* 0x000fe200048060ff */
[----:B------:R0:W-:Y:S01]  /*cc30*/  @!P0 STG.E.U8 desc[UR14][R24.64+0x28], R33 ;  /* 0x0000282118008986 */ /* 0x0001e2000c10110e */
[C---:B------:R-:W-:Y:S01]  /*cc40*/  ISETP.LT.OR P0, PT, R41.reuse, 0x31, !P3 ;  /* 0x000000312900780c */ /* 0x040fe20005f01670 */
[----:B------:R-:W-:Y:S01]  /*cc50*/  FMUL R196, R196, UR20 ;  /* 0x00000014c4c47c20 */ /* 0x000fe20008400000 */
[----:B------:R-:W-:Y:S01]  /*cc60*/  F2FP.SATFINITE.E5M2.F32.PACK_AB_MERGE_C R197, RZ, R197, RZ ;  /* 0x000000c5ffc5723e */ /* 0x000fe200048060ff */
        /* <DEDUP_REMOVED lines=59> */
[C---:B------:R-:W-:Y:S01]  /*d020*/  ISETP.LT.OR P6, PT, R41.reuse, 0x4a, !P2 ;  /* 0x0000004a2900780c */ /* 0x040fe200057c1670 */
        /* <DEDUP_REMOVED lines=57> */
[----:B------:R-:W-:Y:S01]  /*d3c0*/  ISETP.LT.OR P5, PT, R41, 0x61, !P3 ;  /* 0x000000612900780c */ /* 0x000fe20005fa1670 */
[----:B------:R-:W-:Y:S01]  /*d3d0*/  FMUL R161, R161, UR20 ;  /* 0x00000014a1a17c20 */ /* 0x000fe20008400000 */
[----:B0-----:R-:W-:Y:S01]  /*d3e0*/  F2FP.SATFINITE.E5M2.F32.PACK_AB_MERGE_C R33, RZ, R178, RZ ;  /* 0x000000b2ff21723e */ /* 0x001fe200048060ff */
[----:B------:R-:W-:Y:S01]  /*d3f0*/  FMUL R160, R160, UR20 ;  /* 0x00000014a0a07c20 */ /* 0x000fe20008400000 */
[----:B------:R-:W-:Y:S01]  /*d400*/  FMUL R159, R159, UR20 ;  /* 0x000000149f9f7c20 */ /* 0x000fe20008400000 */
[----:B------:R-:W-:Y:S01]  /*d410*/  FMUL R157, R157, UR20 ;  /* 0x000000149d9d7c20 */ /* 0x000fe20008400000 */
[----:B------:R-:W-:Y:S01]  /*d420*/  F2FP.SATFINITE.E5M2.F32.PACK_AB_MERGE_C R161, RZ, R161, RZ ;  /* 0x000000a1ffa1723e */ /* 0x000fe200048060ff */
[----:B------:R-:W-:Y:S01]  /*d430*/  FMUL R158, R158, UR20 ;  /* 0x000000149e9e7c20 */ /* 0x000fe20008400000 */
[----:B------:R-:W-:Y:S01]  /*d440*/  FMUL R156, R156, UR20 ;  /* 0x000000149c9c7c20 */ /* 0x000fe20008400000 */
[----:B------:R-:W-:Y:S01]  /*d450*/  @!P6 STG.E.U8 desc[UR14][R24.64+0x61], R177 ;  /* 0x000061b11800e986 */ /* 0x000fe2000c10110e */
[----:B------:R-:W-:Y:S01]  /*d460*/  ISETP.LT.OR P6, PT, R41, 0x69, !P3 ;  /* 0x000000692900780c */ /* 0x000fe20005fc1670 */
[----:B------:R-:W-:Y:S01]  /*d470*/  FMUL R155, R155, UR20 ;  /* 0x000000149b9b7c20 */ /* 0x000fe20008400000 */
[----:B-1----:R-:W-:Y:S01]  /*d480*/  F2FP.SATFINITE.E5M2.F32.PACK_AB_MERGE_C R35, RZ, R176, RZ ;  /* 0x000000b0ff23723e */ /* 0x002fe200048060ff */
[----:B------:R0:W-:Y:S01]  /*d490*/  @!P5 STG.E.U8 desc[UR14][R24.64+0x60], R33 ;  /* 0x000060211800d986 */ /* 0x0001e2000c10110e */
        /* <DEDUP_REMOVED lines=16> */
[----:B-1----:R-:W-:Y:S01]  /*d5a0*/  F2FP.SATFINITE.E5M2.F32.PACK_AB_MERGE_C R35, RZ, R170, RZ ;  /* 0x000000aaff23723e */ /* 0x002fe200048060ff */
[----:B------:R-:W-:Y:S01]  /*d5b0*/  @!P0 STG.E.U8 desc[UR14][R24.64+0x69], R173 ;  /* 0x000069ad18008986 */ /* 0x000fe2000c10110e */
        /* <DEDUP_REMOVED lines=12> */
[----:B------:R-:W-:Y:S01]  /*d680*/  ISETP.LT.OR P6, PT, R41, 0x79, !P3 ;  /* 0x000000792900780c */ /* 0x000fe20005fc1670 */
[----:B------:R-:W-:Y:S01]  /*d690*/  FMUL R17, R17, UR20 ;  /* 0x0000001411117c20 */ /* 0x000fe20008400000 */
[----:B------:R-:W-:Y:S01]  /*d6a0*/  ISETP.LT.OR P3, PT, R41, 0x7a, !P3 ;  /* 0x0000007a2900780c */ /* 0x000fe20005f61670 */
[----:B------:R-:W-:Y:S01]  /*d6b0*/  @!P0 STG.E.U8 desc[UR14][R24.64+0x71], R169 ;  /* 0x000071a918008986 */ /* 0x000fe2000c10110e */
[----:B0-----:R-:W-:Y:S01]  /*d6c0*/  F2FP.SATFINITE.E5M2.F32.PACK_AB_MERGE_C R33, RZ, R168, RZ ;  /* 0x000000a8ff21723e */ /* 0x001fe200048060ff */
[----:B------:R-:W-:Y:S01]  /*d6d0*/  FMUL R18, R18, UR20 ;  /* 0x0000001412127c20 */ /* 0x000fe20008400000 */
[----:B------:R-:W-:Y:S01]  /*d6e0*/  ISETP.GE.AND P0, PT, R42, 0x89, PT ;  /* 0x000000892a00780c */ /* 0x000fe20003f06270 */
[----:B------:R-:W-:Y:S01]  /*d6f0*/  FMUL R16, R16, UR20 ;  /* 0x0000001410107c20 */ /* 0x000fe20008400000 */
[----:B------:R-:W-:Y:S01]  /*d700*/  F2FP.SATFINITE.E5M2.F32.PACK_AB_MERGE_C R21, RZ, R21, RZ ;  /* 0x00000015ff15723e */ /* 0x000fe200048060ff */
[----:B------:R0:W-:Y:S01]  /*d710*/  @!P1 STG.E.U8 desc[UR14][R26.64+0x70], R33 ;  /* 0x000070211a009986 */ /* 0x0001e2000c10110e */
[----:B------:R-:W-:Y:S01]  /*d720*/  ISETP.GE.AND P1, PT, R42, 0x81, PT ;  /* 0x000000812a00780c */ /* 0x000fe20003f26270 */
[----:B------:R-:W-:Y:S01]  /*d730*/  FMUL R15, R15, UR20 ;  /* 0x000000140f0f7c20 */ /* 0x000fe20008400000 */
[----:B-1----:R-:W-:Y:S01]  /*d740*/  F2FP.SATFINITE.E5M2.F32.PACK_AB_MERGE_C R35, RZ, R166, RZ ;  /* 0x000000a6ff23723e */ /* 0x002fe200048060ff */
[----:B------:R-:W-:Y:S01]  /*d750*/  @!P5 STG.E.U8 desc[UR14][R26.64+0x71], R167 ;  /* 0x000071a71a00d986 */ /* 0x000fe2000c10110e */
[----:B------:R-:W-:Y:S01]  /*d760*/  ISETP.LT.OR P5, PT, R41, 0x79, !P2 ;  /* 0x000000792900780c */ /* 0x000fe200057a1670 */
[----:B------:R-:W-:Y:S01]  /*d770*/  FMUL R13, R13, UR20 ;  /* 0x000000140d0d7c20 */ /* 0x000fe20008400000 */
[C---:B------:R-:W-:Y:S01]  /*d780*/  ISETP.LT.OR P2, PT, R41.reuse, 0x7a, !P2 ;  /* 0x0000007a2900780c */ /* 0x040fe20005741670 */
        /* <DEDUP_REMOVED lines=9> */
[----:B------:R-:W-:Y:S01]  /*d820*/  F2FP.SATFINITE.E5M2.F32.PACK_AB_MERGE_C R17, RZ, R17, RZ ;  /* 0x00000011ff11723e */ /* 0x000fe200048060ff */
[----:B------:R-:W-:Y:S01]  /*d830*/  @!P5 STG.E.U8 desc[UR14][R26.64+0x78], R37 ;  /* 0x000078251a00d986 */ /* 0x000fe2000c10110e */
[----:B------:R-:W-:Y:S01]  /*d840*/  ISETP.LT.OR P5, PT, R41, 0x1, !P0 ;  /* 0x000000012900780c */ /* 0x000fe200047a1670 */
[----:B------:R-:W-:Y:S01]  /*d850*/  FMUL R9, R9, UR20 ;  /* 0x0000001409097c20 */ /* 0x000fe20008400000 */
[----:B------:R-:W-:Y:S01]  /*d860*/  F2FP.SATFINITE.E5M2.F32.PACK_AB_MERGE_C R15, RZ, R15, RZ ;  /* 0x0000000fff0f723e */ /* 0x000fe200048060ff */
[----:B------:R0:W-:Y:S01]  /*d870*/  @!P2 STG.E.U8 desc[UR14][R26.64+0x79], R163 ;  /* 0x000079a31a00a986 */ /* 0x0001e2000c10110e */
[C---:B------:R-:W-:Y:S01]  /*d880*/  ISETP.LT.OR P2, PT, R41.reuse, 0xa, !P1 ;  /* 0x0000000a2900780c */ /* 0x040fe20004f41670 */
        /* <DEDUP_REMOVED lines=9> */
[----:B------:R-:W-:Y:S01]  /*d920*/  F2FP.SATFINITE.E5M2.F32.PACK_AB_MERGE_C R11, RZ, R11, RZ ;  /* 0x0000000bff0b723e */ /* 0x000fe200048060ff */
[----:B------:R2:W-:Y:S01]  /*d930*/  @!P5 STG.E.U8 desc[UR14][R30.64], R33 ;  /* 0x000000211e00d986 */ /* 0x0005e2000c10110e */
[----:B------:R-:W-:Y:S01]  /*d940*/  ISETP.LT.OR P5, PT, R41, 0x9, !P0 ;  /* 0x000000092900780c */ /* 0x000fe200047a1670 */
[----:B------:R-:W-:Y:S01]  /*d950*/  FMUL R5, R5, UR20 ;  /* 0x0000001405057c20 */ /* 0x000fe20008400000 */
[----:B0-----:R-:W-:Y:S01]  /*d960*/  F2FP.SATFINITE.E5M2.F32.PACK_AB_MERGE_C R27, RZ, R156, RZ ;  /* 0x0000009cff1b723e */ /* 0x001fe200048060ff */
[----:B-----5:R-:W-:Y:S01]  /*d970*/  FMUL R0, R0, UR20 ;  /* 0x0000001400007c20 */ /* 0x020fe20008400000 */
[----:B------:R-:W-:Y:S01]  /*d980*/  F2FP.SATFINITE.E5M2.F32.PACK_AB_MERGE_C R9, RZ, R9, RZ ;  /* 0x00000009ff09723e */ /* 0x000fe200048060ff */
[----:B------:R-:W-:Y:S01]  /*d990*/  FMUL R6, R6, UR20 ;  /* 0x0000001406067c20 */ /* 0x000fe20008400000 */
[----:B------:R-:W-:Y:S01]  /*d9a0*/  F2FP.SATFINITE.E5M2.F32.PACK_AB_MERGE_C R7, RZ, R7, RZ ;  /* 0x00000007ff07723e */ /* 0x000fe200048060ff */
[----:B------:R-:W4:Y:S01]  /*d9b0*/  LDL.LU R221, [R1+0x14] ;  /* 0x0000140001dd7983 */ /* 0x000f220000300800 */
[----:B-1----:R-:W-:Y:S01]  /*d9c0*/  F2FP.SATFINITE.E5M2.F32.PACK_AB_MERGE_C R25, RZ, R158, RZ ;  /* 0x0000009eff19723e */ /* 0x002fe200048060ff */
[----:B------:R-:W-:Y:S01]  /*d9d0*/  FMUL R2, R2, UR20 ;  /* 0x0000001402027c20 */ /* 0x000fe20008400000 */
[----:B------:R-:W-:Y:S01]  /*d9e0*/  F2FP.SATFINITE.E5M2.F32.PACK_AB_MERGE_C R5, RZ, R5, RZ ;  /* 0x00000005ff05723e */ /* 0x000fe200048060ff */
[----:B------:R-:W-:Y:S01]  /*d9f0*/  @!P6 STG.E.U8 desc[UR14][R30.64+0x1], R159 ;  /* 0x0000019f1e00e986 */ /* 0x000fe2000c10110e */
[----:B------:R-:W-:Y:S01]  /*da00*/  ISETP.LT.OR P6, PT, R41, 0xa, !P0 ;  /* 0x0000000a2900780c */ /* 0x000fe200047c1670 */
[----:B------:R-:W-:Y:S01]  /*da10*/  FMUL R3, R3, UR20 ;  /* 0x0000001403037c20 */ /* 0x000fe20008400000 */
[----:B--2---:R-:W-:Y:S01]  /*da20*/  F2FP.SATFINITE.E5M2.F32.PACK_AB_MERGE_C R33, RZ, R152, RZ ;  /* 0x00000098ff21723e */ /* 0x004fe200048060ff */
[----:B------:R-:W-:Y:S01]  /*da30*/  @!P2 STG.E.U8 desc[UR14][R28.64+0x9], R157 ;  /* 0x0000099d1c00a986 */ /* 0x000fe2000c10110e */
[----:B------:R-:W-:Y:S01]  /*da40*/  ISETP.LT.OR P2, PT, R41, 0x12, !P1 ;  /* 0x000000122900780c */ /* 0x000fe20004f41670 */
[----:B------:R-:W-:-:S02]  /*da50*/  FMUL R4, R4, UR20 ;  /* 0x0000001404047c20 */ /* 0x000fc40008400000 */
[----:B------:R0:W-:Y:S01]  /*da60*/  @!P3 STG.E.U8 desc[UR14][R28.64+0x8], R25 ;  /* 0x000008191c00b986 */ /* 0x0001e2000c10110e */
[----:B------:R-:W-:-:S03]  /*da70*/  ISETP.LT.OR P3, PT, R41, 0x11, !P1 ;  /* 0x000000112900780c */ /* 0x000fc60004f61670 */
[----:B------:R1:W-:Y:S01]  /*da80*/  @!P5 STG.E.U8 desc[UR14][R30.64+0x8], R27 ;  /* 0x0000081b1e00d986 */ /* 0x0003e2000c10110e */
[----:B------:R-:W-:-:S03]  /*da90*/  ISETP.LT.OR P5, PT, R41, 0x11, !P0 ;  /* 0x000000112900780c */ /* 0x000fc600047a1670 */
[----:B------:R-:W-:Y:S01]  /*daa0*/  @!P6 STG.E.U8 desc[UR14][R30.64+0x9], R155 ;  /* 0x0000099b1e00e986 */ /* 0x000fe2000c10110e */
[----:B------:R-:W-:-:S03]  /*dab0*/  ISETP.LT.OR P6, PT, R41, 0x12, !P0 ;  /* 0x000000122900780c */ /* 0x000fc600047c1670 */
[----:B------:R-:W-:Y:S01]  /*dac0*/  @!P2 STG.E.U8 desc[UR14][R28.64+0x11], R153 ;  /* 0x000011991c00a986 */ /* 0x000fe2000c10110e */
[----:B------:R-:W-:Y:S02]  /*dad0*/  ISETP.LT.OR P2, PT, R41, 0x1a, !P1 ;  /* 0x0000001a2900780c */ /* 0x000fe40004f41670 */
[----:B0-----:R-:W-:Y:S01]  /*dae0*/  F2FP.SATFINITE.E5M2.F32.PACK_AB_MERGE_C R25, RZ, R154, RZ ;  /* 0x0000009aff19723e */ /* 0x001fe200048060ff */
[----:B------:R-:W2:Y:S01]  /*daf0*/  LDL.LU R220, [R1+0x18] ;  /* 0x0000180001dc7983 */ /* 0x000ea20000300800 */
[----:B-1----:R-:W-:-:S03]  /*db00*/  F2FP.SATFINITE.E5M2.F32.PACK_AB_MERGE_C R27, RZ, R20, RZ ;  /* 0x00000014ff1b723e */ /* 0x002fc600048060ff */
[----:B------:R0:W-:Y:S01]  /*db10*/  @!P3 STG.E.U8 desc[UR14][R28.64+0x10], R25 ;  /* 0x000010191c00b986 */ /* 0x0001e2000c10110e */
[----:B------:R-:W-:-:S03]  /*db20*/  ISETP.LT.OR P3, PT, R41, 0x19, !P1 ;  /* 0x000000192900780c */ /* 0x000fc60004f61670 */
[----:B------:R-:W-:Y:S01]  /*db30*/  @!P5 STG.E.U8 desc[UR14][R30.64+0x10], R33 ;  /* 0x000010211e00d986 */ /* 0x000fe2000c10110e */
[----:B------:R-:W-:-:S03]  /*db40*/  ISETP.LT.OR P5, PT, R41, 0x19, !P0 ;  /* 0x000000192900780c */ /* 0x000fc600047a1670 */
[----:B------:R1:W-:Y:S01]  /*db50*/  @!P6 STG.E.U8 desc[UR14][R30.64+0x11], R23 ;  /* 0x000011171e00e986 */ /* 0x0003e2000c10110e */
[----:B------:R-:W-:-:S03]  /*db60*/  ISETP.LT.OR P6, PT, R41, 0x1a, !P0 ;  /* 0x0000001a2900780c */ /* 0x000fc600047c1670 */
[----:B------:R3:W-:Y:S01]  /*db70*/  @!P2 STG.E.U8 desc[UR14][R28.64+0x19], R21 ;  /* 0x000019151c00a986 */ /* 0x0007e2000c10110e */
[C---:B------:R-:W-:Y:S02]  /*db80*/  ISETP.LT.OR P2, PT, R41.reuse, 0x22, !P1 ;  /* 0x000000222900780c */ /* 0x040fe40004f41670 */
[----:B0-----:R-:W-:Y:S01]  /*db90*/  F2FP.SATFINITE.E5M2.F32.PACK_AB_MERGE_C R25, RZ, R22, RZ ;  /* 0x00000016ff19723e */ /* 0x001fe200048060ff */
[----:B------:R-:W2:Y:S04]  /*dba0*/  LDL.LU R222, [R1+0x1c] ;  /* 0x00001c0001de7983 */ /* 0x000ea80000300800 */
[----:B------:R-:W-:Y:S01]  /*dbb0*/  @!P3 STG.E.U8 desc[UR14][R28.64+0x18], R25 ;  /* 0x000018191c00b986 */ /* 0x000fe2000c10110e */
[C---:B------:R-:W-:Y:S02]  /*dbc0*/  ISETP.LT.OR P3, PT, R41.reuse, 0x21, !P1 ;  /* 0x000000212900780c */ /* 0x040fe40004f61670 */
[----:B-1----:R-:W-:Y:S01]  /*dbd0*/  F2FP.SATFINITE.E5M2.F32.PACK_AB_MERGE_C R23, RZ, R18, RZ ;  /* 0x00000012ff17723e */ /* 0x002fe200048060ff */
[----:B------:R-:W-:Y:S01]  /*dbe0*/  @!P5 STG.E.U8 desc[UR14][R30.64+0x18], R27 ;  /* 0x0000181b1e00d986 */ /* 0x000fe2000c10110e */
[----:B------:R-:W-:-:S02]  /*dbf0*/  ISETP.LT.OR P5, PT, R41, 0x21, !P0 ;  /* 0x000000212900780c */ /* 0x000fc400047a1670 */
[----:B---3--:R-:W-:Y:S01]  /*dc00*/  F2FP.SATFINITE.E5M2.F32.PACK_AB_MERGE_C R21, RZ, R16, RZ ;  /* 0x00000010ff15723e */ /* 0x008fe200048060ff */
[----:B------:R0:W-:Y:S01]  /*dc10*/  @!P6 STG.E.U8 desc[UR14][R30.64+0x19], R19 ;  /* 0x000019131e00e986 */ /* 0x0001e2000c10110e */
[----:B------:R-:W-:-:S03]  /*dc20*/  ISETP.LT.OR P6, PT, R41, 0x22, !P0 ;  /* 0x000000222900780c */ /* 0x000fc600047c1670 */
[----:B------:R1:W-:Y:S01]  /*dc30*/  @!P2 STG.E.U8 desc[UR14][R28.64+0x21], R17 ;  /* 0x000021111c00a986 */ /* 0x0003e2000c10110e */
[----:B------:R-:W-:-:S03]  /*dc40*/  ISETP.LT.OR P2, PT, R41, 0x2a, !P1 ;  /* 0x0000002a2900780c */ /* 0x000fc60004f41670 */
[----:B------:R-:W-:Y:S01]  /*dc50*/  @!P3 STG.E.U8 desc[UR14][R28.64+0x20], R23 ;  /* 0x000020171c00b986 */ /* 0x000fe2000c10110e */
[----:B------:R-:W-:-:S03]  /*dc60*/  ISETP.LT.OR P3, PT, R41, 0x29, !P1 ;  /* 0x000000292900780c */ /* 0x000fc60004f61670 */
[----:B------:R-:W-:Y:S01]  /*dc70*/  @!P5 STG.E.U8 desc[UR14][R30.64+0x20], R21 ;  /* 0x000020151e00d986 */ /* 0x000fe2000c10110e */
[C---:B------:R-:W-:Y:S02]  /*dc80*/  ISETP.LT.OR P5, PT, R41.reuse, 0x29, !P0 ;  /* 0x000000292900780c */ /* 0x040fe400047a1670 */
[----:B0-----:R-:W-:Y:S01]  /*dc90*/  F2FP.SATFINITE.E5M2.F32.PACK_AB_MERGE_C R19, RZ, R14, RZ ;  /* 0x0000000eff13723e */ /* 0x001fe200048060ff */
[----:B------:R0:W-:Y:S01]  /*dca0*/  @!P6 STG.E.U8 desc[UR14][R30.64+0x21], R15 ;  /* 0x0000210f1e00e986 */ /* 0x0001e2000c10110e */
[C---:B------:R-:W-:Y:S02]  /*dcb0*/  ISETP.LT.OR P6, PT, R41.reuse, 0x2a, !P0 ;  /* 0x0000002a2900780c */ /* 0x040fe400047c1670 */
[----:B-1----:R-:W-:Y:S01]  /*dcc0*/  F2FP.SATFINITE.E5M2.F32.PACK_AB_MERGE_C R17, RZ, R12, RZ ;  /* 0x0000000cff11723e */ /* 0x002fe200048060ff */
        /* <DEDUP_REMOVED lines=15> */
[----:B0-----:R-:W-:Y:S02]  /*ddc0*/  F2FP.SATFINITE.E5M2.F32.PACK_AB_MERGE_C R11, RZ, R6, RZ ;  /* 0x00000006ff0b723e */ /* 0x001fe400048060ff */
[C---:B------:R-:W-:Y:S01]  /*ddd0*/  ISETP.LT.OR P5, PT, R41.reuse, 0x39, !P0 ;  /* 0x000000392900780c */ /* 0x040fe200047a1670 */
[----:B------:R0:W-:Y:S01]  /*dde0*/  @!P6 STG.E.U8 desc[UR14][R30.64+0x31], R7 ;  /* 0x000031071e00e986 */ /* 0x0001e2000c10110e */
[----:B-1----:R-:W-:Y:S02]  /*ddf0*/  F2FP.SATFINITE.E5M2.F32.PACK_AB_MERGE_C R9, RZ, R4, RZ ;  /* 0x00000004ff09723e */ /* 0x002fe400048060ff */
[----:B------:R-:W-:Y:S01]  /*de00*/  ISETP.LT.OR P6, PT, R41, 0x3a, !P0 ;  /* 0x0000003a2900780c */ /* 0x000fe200047c1670 */
[----:B------:R1:W-:Y:S04]  /*de10*/  @!P2 STG.E.U8 desc[UR14][R28.64+0x39], R5 ;  /* 0x000039051c00a986 */ /* 0x0003e8000c10110e */
[----:B------:R3:W-:Y:S01]  /*de20*/  @!P3 STG.E.U8 desc[UR14][R28.64+0x38], R11 ;  /* 0x0000380b1c00b986 */ /* 0x0007e2000c10110e */
[----:B------:R-:W-:Y:S01]  /*de30*/  FMUL R4, R227, UR20 ;  /* 0x00000014e3047c20 */ /* 0x000fe20008400000 */
[----:B------:R-:W-:-:S02]  /*de40*/  ISETP.LT.OR P3, PT, R41, 0x41, !P1 ;  /* 0x000000412900780c */ /* 0x000fc40004f61670 */
[----:B0-----:R-:W-:Y:S02]  /*de50*/  F2FP.SATFINITE.E5M2.F32.PACK_AB_MERGE_C R7, RZ, R3, RZ ;  /* 0x00000003ff07723e */ /* 0x001fe400048060ff */
[----:B-1----:R-:W-:Y:S01]  /*de60*/  F2FP.SATFINITE.E5M2.F32.PACK_AB_MERGE_C R5, RZ, R0, RZ ;  /* 0x00000000ff05723e */ /* 0x002fe200048060ff */
[----:B------:R-:W-:Y:S01]  /*de70*/  FMUL R0, R223, UR20 ;  /* 0x00000014df007c20 */ /* 0x000fe20008400000 */
[----:B------:R-:W-:Y:S01]  /*de80*/  ISETP.LT.OR P2, PT, R41, 0x42, !P1 ;  /* 0x000000422900780c */ /* 0x000fe20004f41670 */
[----:B------:R-:W2:Y:S01]  /*de90*/  LDL.LU R223, [R1+0x20] ;  /* 0x0000200001df7983 */ /* 0x000ea20000300800 */
[----:B---3--:R-:W-:Y:S02]  /*dea0*/  F2FP.SATFINITE.E5M2.F32.PACK_AB_MERGE_C R11, RZ, R2, RZ ;  /* 0x00000002ff0b723e */ /* 0x008fe400048060ff */
[----:B------:R-:W-:Y:S01]  /*deb0*/  F2FP.SATFINITE.E5M2.F32.PACK_AB_MERGE_C R13, RZ, R0, RZ ;  /* 0x00000000ff0d723e */ /* 0x000fe200048060ff */
[----:B----4-:R-:W-:Y:S01]  /*dec0*/  FMUL R0, R225, UR20 ;  /* 0x00000014e1007c20 */ /* 0x010fe20008400000 */
[----:B------:R-:W-:Y:S01]  /*ded0*/  FMUL R2, R224, UR20 ;  /* 0x00000014e0027c20 */ /* 0x000fe20008400000 */
[----:B------:R-:W3:Y:S04]  /*dee0*/  LDL.LU R225, [R1+0x24] ;  /* 0x0000240001e17983 */ /* 0x000ee80000300800 */
[----:B------:R-:W4:Y:S01]  /*def0*/  LDL.LU R224, [R1+0x28] ;  /* 0x0000280001e07983 */ /* 0x000f220000300800 */
[----:B------:R-:W-:-:S03]  /*df00*/  FMUL R3, R226, UR20 ;  /* 0x00000014e2037c20 */ /* 0x000fc60008400000 */
[----:B------:R-:W4:Y:S04]  /*df10*/  LDL.LU R226, [R1+0x2c] ;  /* 0x00002c0001e27983 */ /* 0x000f280000300800 */
[----:B------:R-:W4:Y:S04]  /*df20*/  LDL.LU R227, [R1+0x30] ;  /* 0x0000300001e37983 */ /* 0x000f280000300800 */
[----:B------:R-:W-:Y:S01]  /*df30*/  @!P5 STG.E.U8 desc[UR14][R30.64+0x38], R9 ;  /* 0x000038091e00d986 */ /* 0x000fe2000c10110e */
[----:B------:R-:W-:-:S03]  /*df40*/  ISETP.LT.OR P5, PT, R41, 0x41, !P0 ;  /* 0x000000412900780c */ /* 0x000fc600047a1670 */
[----:B------:R0:W-:Y:S01]  /*df50*/  @!P6 STG.E.U8 desc[UR14][R30.64+0x39], R7 ;  /* 0x000039071e00e986 */ /* 0x0001e2000c10110e */
[----:B------:R-:W-:-:S03]  /*df60*/  ISETP.LT.OR P6, PT, R41, 0x42, !P0 ;  /* 0x000000422900780c */ /* 0x000fc600047c1670 */
[----:B------:R-:W-:Y:S01]  /*df70*/  @!P3 STG.E.U8 desc[UR14][R28.64+0x40], R11 ;  /* 0x0000400b1c00b986 */ /* 0x000fe2000c10110e */
[----:B------:R-:W-:-:S03]  /*df80*/  ISETP.LT.OR P3, PT, R41, 0x49, !P1 ;  /* 0x000000492900780c */ /* 0x000fc60004f61670 */
[----:B------:R1:W-:Y:S01]  /*df90*/  @!P2 STG.E.U8 desc[UR14][R28.64+0x41], R5 ;  /* 0x000041051c00a986 */ /* 0x0003e2000c10110e */
[----:B0-----:R-:W-:-:S03]  /*dfa0*/  F2FP.SATFINITE.E5M2.F32.PACK_AB_MERGE_C R7, RZ, R0, RZ ;  /* 0x00000000ff07723e */ /* 0x001fc600048060ff */
[----:B------:R-:W-:Y:S01]  /*dfb0*/  @!P5 STG.E.U8 desc[UR14][R30.64+0x40], R13 ;  /* 0x0000400d1e00d986 */ /* 0x000fe2000c10110e */
[C---:B------:R-:W-:Y:S02]  /*dfc0*/  ISETP.LT.OR P2, PT, R41.reuse, 0x4a, !P1 ;  /* 0x0000004a2900780c */ /* 0x040fe40004f41670 */
[----:B-1----:R-:W-:Y:S01]  /*dfd0*/  F2FP.SATFINITE.E5M2.F32.PACK_AB_MERGE_C R5, RZ, R2, RZ ;  /* 0x00000002ff05723e */ /* 0x002fe200048060ff */
[----:B------:R0:W-:Y:S01]  /*dfe0*/  @!P6 STG.E.U8 desc[UR14][R30.64+0x41], R7 ;  /* 0x000041071e00e986 */ /* 0x0001e2000c10110e */
[C---:B------:R-:W-:Y:S02]  /*dff0*/  ISETP.LT.OR P5, PT, R41.reuse, 0x49, !P0 ;  /* 0x000000492900780c */ /* 0x040fe400047a1670 */
[C---:B------:R-:W-:Y:S01]  /*e000*/  ISETP.LT.OR P6, PT, R41.reuse, 0x4a, !P0 ;  /* 0x0000004a2900780c */ /* 0x040fe200047c1670 */
[----:B------:R1:W-:Y:S01]  /*e010*/  @!P3 STG.E.U8 desc[UR14][R28.64+0x48], R5 ;  /* 0x000048051c00b986 */ /* 0x0003e2000c10110e */
[----:B------:R-:W-:Y:S02]  /*e020*/  ISETP.LT.OR P3, PT, R41, 0x51, !P1 ;  /* 0x000000512900780c */ /* 0x000fe40004f61670 */
[----:B------:R-:W-:-:S02]  /*e030*/  F2FP.SATFINITE.E5M2.F32.PACK_AB_MERGE_C R9, RZ, R3, RZ ;  /* 0x00000003ff09723e */ /* 0x000fc400048060ff */
[----:B------:R-:W-:-:S03]  /*e040*/  F2FP.SATFINITE.E5M2.F32.PACK_AB_MERGE_C R11, RZ, R4, RZ ;  /* 0x00000004ff0b723e */ /* 0x000fc600048060ff */
[----:B------:R1:W-:Y:S04]  /*e050*/  @!P2 STG.E.U8 desc[UR14][R28.64+0x49], R9 ;  /* 0x000049091c00a986 */ /* 0x0003e8000c10110e */
[----:B------:R-:W-:Y:S01]  /*e060*/  @!P5 STG.E.U8 desc[UR14][R30.64+0x48], R11 ;  /* 0x0000480b1e00d986 */ /* 0x000fe2000c10110e */
[----:B------:R-:W-:-:S03]  /*e070*/  FMUL R0, R221, UR20 ;  /* 0x00000014dd007c20 */ /* 0x000fc60008400000 */
[----:B------:R-:W4:Y:S02]  /*e080*/  LDL.LU R221, [R1+0x34] ;  /* 0x0000340001dd7983 */ /* 0x000f240000300800 */
[----:B0-----:R-:W-:-:S05]  /*e090*/  F2FP.SATFINITE.E5M2.F32.PACK_AB_MERGE_C R7, RZ, R0, RZ ;  /* 0x00000000ff07723e */ /* 0x001fca00048060ff */
[----:B------:R-:W-:Y:S01]  /*e0a0*/  @!P6 STG.E.U8 desc[UR14][R30.64+0x49], R7 ;  /* 0x000049071e00e986 */ /* 0x000fe2000c10110e */
[----:B--2---:R-:W-:-:S03]  /*e0b0*/  FMUL R2, R220, UR20 ;  /* 0x00000014dc027c20 */ /* 0x004fc60008400000 */
[----:B------:R-:W2:Y:S02]  /*e0c0*/  LDL.LU R220, [R1+0x38] ;  /* 0x0000380001dc7983 */ /* 0x000ea40000300800 */
[----:B-1----:R-:W-:-:S05]  /*e0d0*/  F2FP.SATFINITE.E5M2.F32.PACK_AB_MERGE_C R5, RZ, R2, RZ ;  /* 0x00000002ff05723e */ /* 0x002fca00048060ff */
[----:B------:R0:W-:Y:S01]  /*e0e0*/  @!P3 STG.E.U8 desc[UR14][R28.64+0x50], R5 ;  /* 0x000050051c00b986 */ /* 0x0001e2000c10110e */
[----:B------:R-:W-:-:S03]  /*e0f0*/  FMUL R3, R222, UR20 ;  /* 0x00000014de037c20 */ /* 0x000fc60008400000 */
[----:B------:R-:W2:Y:S02]  /*e100*/  LDL.LU R222, [R1+0x3c] ;  /* 0x00003c0001de7983 */ /* 0x000ea40000300800 */
[----:B------:R-:W-:Y:S01]  /*e110*/  F2FP.SATFINITE.E5M2.F32.PACK_AB_MERGE_C R9, RZ, R3, RZ ;  /* 0x00000003ff09723e */ /* 0x000fe200048060ff */
[----:B------:R-:W-:Y:S02]  /*e120*/  FMUL R0, R223, UR20 ;  /* 0x00000014df007c20 */ /* 0x000fe40008400000 */
[----:B------:R-:W2:Y:S03]  /*e130*/  LDL.LU R223, [R1+0x40] ;  /* 0x0000400001df7983 */ /* 0x000ea60000300800 */
[----:B------:R-:W-:Y:S01]  /*e140*/  F2FP.SATFINITE.E5M2.F32.PACK_AB_MERGE_C R13, RZ, R0, RZ ;  /* 0x00000000ff0d723e */ /* 0x000fe200048060ff */
[----:B---3--:R-:W-:Y:S02]  /*e150*/  FMUL R2, R225, UR20 ;  /* 0x00000014e1027c20 */ /* 0x008fe40008400000 */
[----:B------:R-:W3:Y:S01]  /*e160*/  LDL.LU R225, [R1+0x44] ;  /* 0x0000440001e17983 */ /* 0x000ee20000300800 */
[----:B----4-:R-:W-:-:S03]  /*e170*/  FMUL R0, R224, UR20 ;  /* 0x00000014e0007c20 */ /* 0x010fc60008400000 */
[----:B------:R-:W4:Y:S01]  /*e180*/  LDL.LU R224, [R1+0x48] ;  /* 0x0000480001e07983 */ /* 0x000f220000300800 */
[----:B------:R-:W-:Y:S01]  /*e190*/  FMUL R3, R226, UR20 ;  /* 0x00000014e2037c20 */ /* 0x000fe20008400000 */
[----:B0-----:R-:W-:Y:S02]  /*e1a0*/  F2FP.SATFINITE.E5M2.F32.PACK_AB_MERGE_C R5, RZ, R0, RZ ;  /* 0x00000000ff05723e */ /* 0x001fe400048060ff */
[----:B------:R-:W4:Y:S01]  /*e1b0*/  LDL.LU R226, [R1+0x4c] ;  /* 0x00004c0001e27983 */ /* 0x000f220000300800 */
[----:B------:R-:W-:-:S03]  /*e1c0*/  FMUL R0, R227, UR20 ;  /* 0x00000014e3007c20 */ /* 0x000fc60008400000 */
[----:B------:R-:W4:Y:S01]  /*e1d0*/  LDL.LU R227, [R1+0x50] ;  /* 0x0000500001e37983 */ /* 0x000f220000300800 */
[C---:B------:R-:W-:Y:S02]  /*e1e0*/  ISETP.LT.OR P2, PT, R41.reuse, 0x52, !P1 ;  /* 0x000000522900780c */ /* 0x040fe40004f41670 */
[C---:B------:R-:W-:Y:S01]  /*e1f0*/  ISETP.LT.OR P6, PT, R41.reuse, 0x52, !P0 ;  /* 0x000000522900780c */ /* 0x040fe200047c1670 */
[----:B------:R-:W4:Y:S01]  /*e200*/  LDL.LU R219, [R1+0x54] ;  /* 0x0000540001db7983 */ /* 0x000f220000300800 */
[C---:B------:R-:W-:Y:S02]  /*e210*/  ISETP.LT.OR P5, PT, R41.reuse, 0x51, !P0 ;  /* 0x000000512900780c */ /* 0x040fe400047a1670 */
[----:B------:R-:W-:Y:S02]  /*e220*/  ISETP.LT.OR P3, PT, R41, 0x59, !P1 ;  /* 0x000000592900780c */ /* 0x000fe40004f61670 */
[----:B------:R-:W-:Y:S02]  /*e230*/  F2FP.SATFINITE.E5M2.F32.PACK_AB_MERGE_C R7, RZ, R2, RZ ;  /* 0x00000002ff07723e */ /* 0x000fe400048060ff */
[----:B------:R-:W-:-:S03]  /*e240*/  F2FP.SATFINITE.E5M2.F32.PACK_AB_MERGE_C R11, RZ, R0, RZ ;  /* 0x00000000ff0b723e */ /* 0x000fc600048060ff */
[----:B------:R0:W-:Y:S01]  /*e250*/  @!P2 STG.E.U8 desc[UR14][R28.64+0x51], R9 ;  /* 0x000051091c00a986 */ /* 0x0001e2000c10110e */
[----:B------:R-:W-:-:S03]  /*e260*/  ISETP.LT.OR P2, PT, R41, 0x5a, !P1 ;  /* 0x0000005a2900780c */ /* 0x000fc60004f41670 */
[----:B------:R-:W-:Y:S01]  /*e270*/  @!P6 STG.E.U8 desc[UR14][R30.64+0x51], R7 ;  /* 0x000051071e00e986 */ /* 0x000fe2000c10110e */
[----:B------:R-:W-:-:S03]  /*e280*/  ISETP.LT.OR P6, PT, R41, 0x5a, !P0 ;  /* 0x0000005a2900780c */ /* 0x000fc600047c1670 */
[----:B------:R-:W-:Y:S01]  /*e290*/  @!P5 STG.E.U8 desc[UR14][R30.64+0x50], R13 ;  /* 0x0000500d1e00d986 */ /* 0x000fe2000c10110e */
[----:B0-----:R-:W-:-:S03]  /*e2a0*/  F2FP.SATFINITE.E5M2.F32.PACK_AB_MERGE_C R9, RZ, R3, RZ ;  /* 0x00000003ff09723e */ /* 0x001fc600048060ff */
[----:B------:R0:W-:Y:S04]  /*e2b0*/  @!P3 STG.E.U8 desc[UR14][R28.64+0x58], R5 ;  /* 0x000058051c00b986 */ /* 0x0001e8000c10110e */
[----:B------:R1:W-:Y:S01]  /*e2c0*/  @!P2 STG.E.U8 desc[UR14][R28.64+0x59], R9 ;  /* 0x000059091c00a986 */ /* 0x0003e2000c10110e */
[----:B------:R-:W-:-:S03]  /*e2d0*/  FMUL R0, R221, UR20 ;  /* 0x00000014dd007c20 */ /* 0x000fc60008400000 */
[----:B------:R-:W4:Y:S02]  /*e2e0*/  LDL.LU R221, [R1+0x58] ;  /* 0x0000580001dd7983 */ /* 0x000f240000300800 */
[----:B0-----:R-:W-:-:S05]  /*e2f0*/  F2FP.SATFINITE.E5M2.F32.PACK_AB_MERGE_C R5, RZ, R0, RZ ;  /* 0x00000000ff05723e */ /* 0x001fca00048060ff */
[----:B------:R0:W-:Y:S01]  /*e300*/  @!P6 STG.E.U8 desc[UR14][R30.64+0x59], R5 ;  /* 0x000059051e00e986 */ /* 0x0001e2000c10110e */
[----:B--2---:R-:W-:-:S03]  /*e310*/  FMUL R2, R220, UR20 ;  /* 0x00000014dc027c20 */ /* 0x004fc60008400000 */
[----:B------:R-:W2:Y:S02]  /*e320*/  LDL.LU R220, [R1+0x5c] ;  /* 0x00005c0001dc7983 */ /* 0x000ea40000300800 */
[----:B------:R-:W-:Y:S01]  /*e330*/  F2FP.SATFINITE.E5M2.F32.PACK_AB_MERGE_C R7, RZ, R2, RZ ;  /* 0x00000002ff07723e */ /* 0x000fe200048060ff */
[----:B------:R-:W-:Y:S02]  /*e340*/  FMUL R3, R222, UR20 ;  /* 0x00000014de037c20 */ /* 0x000fe40008400000 */
[----:B------:R-:W2:Y:S03]  /*e350*/  LDL.LU R222, [R1+0x60] ;  /* 0x0000600001de7983 */ /* 0x000ea60000300800 */
[----:B-1----:R-:W-:Y:S01]  /*e360*/  F2FP.SATFINITE.E5M2.F32.PACK_AB_MERGE_C R9, RZ, R3, RZ ;  /* 0x00000003ff09723e */ /* 0x002fe200048060ff */
[----:B------:R-:W-:Y:S02]  /*e370*/  FMUL R4, R223, UR20 ;  /* 0x00000014df047c20 */ /* 0x000fe40008400000 */
[----:B------:R-:W2:Y:S01]  /*e380*/  LDL.LU R223, [R1+0x64] ;  /* 0x0000640001df7983 */ /* 0x000ea20000300800 */
[----:B---3--:R-:W-:-:S03]  /*e390*/  FMUL R0, R225, UR20 ;  /* 0x00000014e1007c20 */ /* 0x008fc60008400000 */
[----:B------:R-:W3:Y:S01]  /*e3a0*/  LDL.LU R225, [R1+0x68] ;  /* 0x0000680001e17983 */ /* 0x000ee20000300800 */
[----:B----4-:R-:W-:Y:S01]  /*e3b0*/  FMUL R2, R224, UR20 ;  /* 0x00000014e0027c20 */ /* 0x010fe20008400000 */
[----:B0-----:R-:W-:Y:S02]  /*e3c0*/  F2FP.SATFINITE.E5M2.F32.PACK_AB_MERGE_C R5, RZ, R0, RZ ;  /* 0x00000000ff05723e */ /* 0x001fe400048060ff */
[----:B------:R-:W4:Y:S01]  /*e3d0*/  LDL.LU R224, [R1+0x6c] ;  /* 0x00006c0001e07983 */ /* 0x000f220000300800 */
[----:B------:R-:W-:-:S03]  /*e3e0*/  FMUL R3, R226, UR20 ;  /* 0x00000014e2037c20 */ /* 0x000fc60008400000 */
[----:B------:R-:W4:Y:S01]  /*e3f0*/  LDL.LU R226, [R1+0x70] ;  /* 0x0000700001e27983 */ /* 0x000f220000300800 */
[----:B------:R-:W-:-:S03]  /*e400*/  FMUL R0, R227, UR20 ;  /* 0x00000014e3007c20 */ /* 0x000fc60008400000 */
[----:B------:R-:W4:Y:S01]  /*e410*/  LDL.LU R227, [R1+0x74] ;  /* 0x0000740001e37983 */ /* 0x000f220000300800 */
[C---:B------:R-:W-:Y:S02]  /*e420*/  ISETP.LT.OR P5, PT, R41.reuse, 0x59, !P0 ;  /* 0x000000592900780c */ /* 0x040fe400047a1670 */
[C---:B------:R-:W-:Y:S02]  /*e430*/  ISETP.LT.OR P2, PT, R41.reuse, 0x62, !P1 ;  /* 0x000000622900780c */ /* 0x040fe40004f41670 */
[C---:B------:R-:W-:Y:S02]  /*e440*/  ISETP.LT.OR P3, PT, R41.reuse, 0x61, !P1 ;  /* 0x000000612900780c */ /* 0x040fe40004f61670 */
[----:B------:R-:W-:-:S07]  /*e450*/  ISETP.LT.OR P6, PT, R41, 0x62, !P0 ;  /* 0x000000622900780c */ /* 0x000fce00047c1670 */
[----:B------:R-:W-:Y:S01]  /*e460*/  @!P5 STG.E.U8 desc[UR14][R30.64+0x58], R11 ;  /* 0x0000580b1e00d986 */ /* 0x000fe2000c10110e */
[----:B------:R-:W-:-:S03]  /*e470*/  ISETP.LT.OR P5, PT, R41, 0x61, !P0 ;  /* 0x000000612900780c */ /* 0x000fc600047a1670 */
[----:B------:R0:W-:Y:S01]  /*e480*/  @!P2 STG.E.U8 desc[UR14][R28.64+0x61], R9 ;  /* 0x000061091c00a986 */ /* 0x0001e2000c10110e */
[----:B------:R-:W-:-:S03]  /*e490*/  ISETP.LT.OR P2, PT, R41, 0x6a, !P1 ;  /* 0x0000006a2900780c */ /* 0x000fc60004f41670 */
[----:B------:R1:W-:Y:S01]  /*e4a0*/  @!P3 STG.E.U8 desc[UR14][R28.64+0x60], R7 ;  /* 0x000060071c00b986 */ /* 0x0003e2000c10110e */
[----:B------:R-:W-:Y:S02]  /*e4b0*/  ISETP.LT.OR P3, PT, R41, 0x69, !P1 ;  /* 0x000000692900780c */ /* 0x000fe40004f61670 */
[----:B------:R-:W-:Y:S01]  /*e4c0*/  F2FP.SATFINITE.E5M2.F32.PACK_AB_MERGE_C R13, RZ, R4, RZ ;  /* 0x00000004ff0d723e */ /* 0x000fe200048060ff */
[----:B------:R1:W-:Y:S01]  /*e4d0*/  @!P6 STG.E.U8 desc[UR14][R30.64+0x61], R5 ;  /* 0x000061051e00e986 */ /* 0x0003e2000c10110e */
[----:B0-----:R-:W-:-:S03]  /*e4e0*/  F2FP.SATFINITE.E5M2.F32.PACK_AB_MERGE_C R9, RZ, R3, RZ ;  /* 0x00000003ff09723e */ /* 0x001fc600048060ff */
[----:B------:R-:W-:Y:S01]  /*e4f0*/  @!P5 STG.E.U8 desc[UR14][R30.64+0x60], R13 ;  /* 0x0000600d1e00d986 */ /* 0x000fe2000c10110e */
[----:B-1----:R-:W-:-:S03]  /*e500*/  F2FP.SATFINITE.E5M2.F32.PACK_AB_MERGE_C R7, RZ, R2, RZ ;  /* 0x00000002ff07723e */ /* 0x002fc600048060ff */
[----:B------:R-:W-:Y:S01]  /*e510*/  @!P2 STG.E.U8 desc[UR14][R28.64+0x69], R9 ;  /* 0x000069091c00a986 */ /* 0x000fe2000c10110e */
[C---:B------:R-:W-:Y:S02]  /*e520*/  ISETP.LT.OR P5, PT, R41.reuse, 0x69, !P0 ;  /* 0x000000692900780c */ /* 0x040fe400047a1670 */
[C---:B------:R-:W-:Y:S01]  /*e530*/  ISETP.LT.OR P6, PT, R41.reuse, 0x6a, !P0 ;  /* 0x0000006a2900780c */ /* 0x040fe200047c1670 */
[----:B------:R0:W-:Y:S01]  /*e540*/  @!P3 STG.E.U8 desc[UR14][R28.64+0x68], R7 ;  /* 0x000068071c00b986 */ /* 0x0001e2000c10110e */
[----:B------:R-:W-:Y:S01]  /*e550*/  ISETP.LT.OR P2, PT, R41, 0x72, !P1 ;  /* 0x000000722900780c */ /* 0x000fe20004f41670 */
[----:B------:R-:W-:Y:S01]  /*e560*/  FMUL R2, R219, UR20 ;  /* 0x00000014db027c20 */ /* 0x000fe20008400000 */
[----:B------:R-:W-:Y:S02]  /*e570*/  ISETP.LT.OR P3, PT, R41, 0x71, !P1 ;  /* 0x000000712900780c */ /* 0x000fe40004f61670 */
[----:B------:R-:W-:Y:S02]  /*e580*/  F2FP.SATFINITE.E5M2.F32.PACK_AB_MERGE_C R11, RZ, R0, RZ ;  /* 0x00000000ff0b723e */ /* 0x000fe400048060ff */
[----:B------:R-:W-:-:S03]  /*e590*/  F2FP.SATFINITE.E5M2.F32.PACK_AB_MERGE_C R5, RZ, R2, RZ ;  /* 0x00000002ff05723e */ /* 0x000fc600048060ff */
[----:B------:R-:W-:Y:S01]  /*e5a0*/  @!P5 STG.E.U8 desc[UR14][R30.64+0x68], R11 ;  /* 0x0000680b1e00d986 */ /* 0x000fe2000c10110e */
[----:B------:R-:W-:-:S03]  /*e5b0*/  ISETP.LT.OR P5, PT, R41, 0x71, !P0 ;  /* 0x000000712900780c */ /* 0x000fc600047a1670 */
[----:B------:R-:W-:Y:S01]  /*e5c0*/  @!P6 STG.E.U8 desc[UR14][R30.64+0x69], R5 ;  /* 0x000069051e00e986 */ /* 0x000fe2000c10110e */
[----:B------:R-:W-:Y:S01]  /*e5d0*/  ISETP.LT.OR P6, PT, R41, 0x72, !P0 ;  /* 0x000000722900780c */ /* 0x000fe200047c1670 */
[----:B------:R-:W-:-:S05]  /*e5e0*/  FMUL R0, R221, UR20 ;  /* 0x00000014dd007c20 */ /* 0x000fca0008400000 */
[----:B0-----:R-:W-:-:S05]  /*e5f0*/  F2FP.SATFINITE.E5M2.F32.PACK_AB_MERGE_C R7, RZ, R0, RZ ;  /* 0x00000000ff07723e */ /* 0x001fca00048060ff */
[----:B------:R0:W-:Y:S01]  /*e600*/  @!P3 STG.E.U8 desc[UR14][R28.64+0x70], R7 ;  /* 0x000070071c00b986 */ /* 0x0001e2000c10110e */
[C---:B------:R-:W-:Y:S02]  /*e610*/  ISETP.LT.OR P3, PT, R41.reuse, 0x79, !P0 ;  /* 0x000000792900780c */ /* 0x040fe40004761670 */
[----:B------:R-:W-:Y:S01]  /*e620*/  ISETP.LT.OR P0, PT, R41, 0x7a, !P0 ;  /* 0x0000007a2900780c */ /* 0x000fe20004701670 */
[----:B--2---:R-:W-:-:S05]  /*e630*/  FMUL R3, R220, UR20 ;  /* 0x00000014dc037c20 */ /* 0x004fca0008400000 */
[----:B------:R-:W-:-:S05]  /*e640*/  F2FP.SATFINITE.E5M2.F32.PACK_AB_MERGE_C R9, RZ, R3, RZ ;  /* 0x00000003ff09723e */ /* 0x000fca00048060ff */
[----:B------:R1:W-:Y:S01]  /*e650*/  @!P2 STG.E.U8 desc[UR14][R28.64+0x71], R9 ;  /* 0x000071091c00a986 */ /* 0x0003e2000c10110e */
[C---:B------:R-:W-:Y:S02]  /*e660*/  ISETP.LT.OR P2, PT, R41.reuse, 0x79, !P1 ;  /* 0x000000792900780c */ /* 0x040fe40004f41670 */
[----:B------:R-:W-:Y:S01]  /*e670*/  ISETP.LT.OR P1, PT, R41, 0x7a, !P1 ;  /* 0x0000007a2900780c */ /* 0x000fe20004f21670 */
[----:B------:R-:W-:-:S05]  /*e680*/  FMUL R0, R222, UR20 ;  /* 0x00000014de007c20 */ /* 0x000fca0008400000 */
[----:B------:R-:W-:-:S05]  /*e690*/  F2FP.SATFINITE.E5M2.F32.PACK_AB_MERGE_C R13, RZ, R0, RZ ;  /* 0x00000000ff0d723e */ /* 0x000fca00048060ff */
[----:B------:R2:W-:Y:S01]  /*e6a0*/  @!P5 STG.E.U8 desc[UR14][R30.64+0x70], R13 ;  /* 0x0000700d1e00d986 */ /* 0x0005e2000c10110e */
[----:B------:R-:W-:Y:S01]  /*e6b0*/  FMUL R0, R223, UR20 ;  /* 0x00000014df007c20 */ /* 0x000fe20008400000 */
[----:B---3--:R-:W-:Y:S01]  /*e6c0*/  FMUL R2, R225, UR20 ;  /* 0x00000014e1027c20 */ /* 0x008fe20008400000 */
[----:B----4-:R-:W-:-:S03]  /*e6d0*/  FMUL R3, R224, UR20 ;  /* 0x00000014e0037c20 */ /* 0x010fc60008400000 */
[----:B0-----:R-:W-:Y:S01]  /*e6e0*/  F2FP.SATFINITE.E5M2.F32.PACK_AB_MERGE_C R7, RZ, R0, RZ ;  /* 0x00000000ff07723e */ /* 0x001fe200048060ff */
[----:B------:R-:W-:Y:S01]  /*e6f0*/  FMUL R4, R226, UR20 ;  /* 0x00000014e2047c20 */ /* 0x000fe20008400000 */
[----:B------:R-:W-:Y:S01]  /*e700*/  FMUL R5, R227, UR20 ;  /* 0x00000014e3057c20 */ /* 0x000fe20008400000 */
[----:B-1----:R-:W-:Y:S02]  /*e710*/  F2FP.SATFINITE.E5M2.F32.PACK_AB_MERGE_C R9, RZ, R2, RZ ;  /* 0x00000002ff09723e */ /* 0x002fe400048060ff */
[----:B------:R-:W-:Y:S02]  /*e720*/  F2FP.SATFINITE.E5M2.F32.PACK_AB_MERGE_C R3, RZ, R3, RZ ;  /* 0x00000003ff03723e */ /* 0x000fe400048060ff */
[----:B------:R-:W-:Y:S02]  /*e730*/  F2FP.SATFINITE.E5M2.F32.PACK_AB_MERGE_C R11, RZ, R4, RZ ;  /* 0x00000004ff0b723e */ /* 0x000fe400048060ff */
[----:B------:R-:W-:Y:S01]  /*e740*/  F2FP.SATFINITE.E5M2.F32.PACK_AB_MERGE_C R5, RZ, R5, RZ ;  /* 0x00000005ff05723e */ /* 0x000fe200048060ff */
[----:B------:R2:W-:Y:S04]  /*e750*/  @!P6 STG.E.U8 desc[UR14][R30.64+0x71], R7 ;  /* 0x000071071e00e986 */ /* 0x0005e8000c10110e */
[----:B------:R2:W-:Y:S04]  /*e760*/  @!P2 STG.E.U8 desc[UR14][R28.64+0x78], R9 ;  /* 0x000078091c00a986 */ /* 0x0005e8000c10110e */
[----:B------:R2:W-:Y:S04]  /*e770*/  @!P1 STG.E.U8 desc[UR14][R28.64+0x79], R3 ;  /* 0x000079031c009986 */ /* 0x0005e8000c10110e */
[----:B------:R2:W-:Y:S04]  /*e780*/  @!P3 STG.E.U8 desc[UR14][R30.64+0x78], R11 ;  /* 0x0000780b1e00b986 */ /* 0x0005e8000c10110e */
[----:B------:R2:W-:Y:S02]  /*e790*/  @!P0 STG.E.U8 desc[UR14][R30.64+0x79], R5 ;  /* 0x000079051e008986 */ /* 0x0005e4000c10110e */
.L_x_295:
[----:B------:R-:W-:Y:S05]  /*e7a0*/  BSYNC B0 ;  /* 0x0000000000007941 */ /* 0x000fea0003800000 */
.L_x_37:
[----:B0-2---:R-:W2:Y:S04]  /*e7b0*/  LDL.LU R3, [R1+0x80] ;  /* 0x0000800001037983 */ /* 0x005ea80000300800 */
[----:B-----5:R-:W2:Y:S01]  /*e7c0*/  LDL.LU R2, [R1+0x84] ;  /* 0x0000840001027983 */ /* 0x020ea20000300800 */
[----:B------:R-:W-:Y:S01]  /*e7d0*/  ULDC UR6, c[0x0][0xc] ;  /* 0x0000030000067ab9 */ /* 0x000fe20000000800 */
[----:B------:R-:W-:Y:S01]  /*e7e0*/  ULDC UR7, c[0x0][0x10] ;  /* 0x0000040000077ab9 */ /* 0x000fe20000000800 */
[----:B------:R-:W2:Y:S01]  /*e7f0*/  LDC R5, c[0x0][0x14] ;  /* 0x00000500ff057b82 */ /* 0x000ea20000000800 */
[----:B------:R-:W-:Y:S01]  /*e800*/  UIMAD.WIDE.U32 UR6, UR6, UR7, URZ ;  /* 0x00000007060672a5 */ /* 0x000fe2000f8e003f */
[----:B------:R-:W-:Y:S01]  /*e810*/  PRMT R0, RZ, 0x7610, R0 ;  /* 0x00007610ff007816 */ /* 0x000fe20000000000 */
[----:B------:R-:W-:-:S04]  /*e820*/  UMOV UR22, 0xffffffff ;  /* 0xffffffff00167882 */ /* 0x000fc80000000000 */
[----:B--2---:R-:W-:-:S04]  /*e830*/  IMAD.WIDE.U32 R2, R5, UR6, R2 ;  /* 0x0000000605027c25 */ /* 0x004fc8000f8e0002 */
[----:B------:R-:W-:Y:S01]  /*e840*/  IMAD R5, R5, UR7, RZ ;  /* 0x0000000705057c24 */ /* 0x000fe2000f8e02ff */
[----:B------:R-:W-:Y:S01]  /*e850*/  ULDC.64 UR6, c[0x0][0x650] ;  /* 0x0001940000067ab9 */ /* 0x000fe20000000a00 */
[----:B------:R-:W-:Y:S01]  /*e860*/  IMAD.MOV.U32 R19, RZ, RZ, R2 ;  /* 0x000000ffff137224 */ /* 0x000fe200078e0002 */
[----:B------:R-:W-:Y:S01]  /*e870*/  ISETP.GE.U32.AND P0, PT, R2, UR6, PT ;  /* 0x0000000602007c0c */ /* 0x000fe2000bf06070 */
[----:B------:R-:W-:Y:S02]  /*e880*/  IMAD.IADD R22, R3, 0x1, R5 ;  /* 0x0000000103167824 */ /* 0x000fe400078e0205 */
[----:B------:R-:W-:-:S03]  /*e890*/  IMAD.MOV.U32 R2, RZ, RZ, -0x1 ;  /* 0xffffffffff027424 */ /* 0x000fc600078e00ff */
[----:B------:R0:W-:Y:S01]  /*e8a0*/  STL [R1+0x80], R22 ;  /* 0x0000801601007387 */ /* 0x0001e20000100800 */
[----:B------:R-:W-:-:S03]  /*e8b0*/  ISETP.GE.U32.AND.EX P0, PT, R22, UR7, PT, P0 ;  /* 0x0000000716007c0c */ /* 0x000fc6000bf06100 */
[----:B------:R0:W-:Y:S04]  /*e8c0*/  STL [R1+0x84], R19 ;  /* 0x0000841301007387 */ /* 0x0001e80000100800 */
[----:B------:R0:W-:Y:S06]  /*e8d0*/  STL [R1+0x88], R2 ;  /* 0x0000880201007387 */ /* 0x0001ec0000100800 */
[----:B------:R-:W-:Y:S05]  /*e8e0*/  @P0 BRA `(.L_x_296) ;  /* 0x00000004006c0947 */ /* 0x000fea0003800000 */
[----:B------:R-:W2:Y:S01]  /*e8f0*/  S2R R14, SR_CTAID.X ;  /* 0x00000000000e7919 */ /* 0x000ea20000002500 */
[----:B------:R-:W5:Y:S01]  /*e900*/  LDC.64 R8, c[0x0][0x628] ;  /* 0x00018a00ff087b82 */ /* 0x000f620000000a00 */
[----:B------:R-:W-:Y:S01]  /*e910*/  ULDC UR6, c[0x0][0x150] ;  /* 0x0000540000067ab9 */ /* 0x000fe20000000800 */
[----:B------:R-:W-:Y:S01]  /*e920*/  IMAD.MOV.U32 R6, RZ, RZ, R19 ;  /* 0x000000ffff067224 */ /* 0x000fe200078e0013 */
[----:B------:R-:W0:Y:S01]  /*e930*/  S2R R16, SR_CTAID.Y ;  /* 0x0000000000107919 */ /* 0x000e220000002600 */
[----:B------:R-:W-:-:S04]  /*e940*/  IMAD.MOV.U32 R7, RZ, RZ, R22 ;  /* 0x000000ffff077224 */ /* 0x000fc800078e0016 */
[----:B------:R-:W0:Y:S08]  /*e950*/  LDC R17, c[0x0][0x144] ;  /* 0x00005100ff117b82 */ /* 0x000e300000000800 */
[----:B------:R-:W0:Y:S08]  /*e960*/  LDC R10, c[0x0][0x630] ;  /* 0x00018c00ff0a7b82 */ /* 0x000e300000000800 */
[----:B------:R-:W0:Y:S01]  /*e970*/  LDC.64 R12, c[0x0][0x620] ;  /* 0x00018800ff0c7b82 */ /* 0x000e220000000a00 */
[----:B-----5:R-:W-:-:S04]  /*e980*/  ISETP.NE.U32.AND P0, PT, R8, RZ, PT ;  /* 0x000000ff0800720c */ /* 0x020fc80003f05070 */
[----:B------:R-:W-:Y:S02]  /*e990*/  ISETP.NE.AND.EX P0, PT, R9, RZ, PT, P0 ;  /* 0x000000ff0900720c */ /* 0x000fe40003f05300 */
[----:B--2---:R-:W-:-:S05]  /*e9a0*/  I2FP.F32.U32 R0, R14 ;  /* 0x0000000e00007245 */ /* 0x004fca0000201000 */
[----:B------:R-:W-:-:S04]  /*e9b0*/  FMUL R0, R0, UR6 ;  /* 0x0000000600007c20 */ /* 0x000fc80008400000 */
[----:B------:R2:W0:Y:S02]  /*e9c0*/  F2I.U32.TRUNC.NTZ R15, R0 ;  /* 0x00000000000f7305 */ /* 0x000424000020f000 */
[----:B------:R-:W-:Y:S05]  /*e9d0*/  @!P0 BRA `(.L_x_297) ;  /* 0x0000000000288947 */ /* 0x000fea0003800000 */
[----:B--2---:R-:W2:Y:S02]  /*e9e0*/  LDC R0, c[0x0][0x634] ;  /* 0x00018d00ff007b82 */ /* 0x004ea40000000800 */
[----:B--2---:R-:W-:-:S05]  /*e9f0*/  IADD3 R7, P0, R19, R0, RZ ;  /* 0x0000000013077210 */ /* 0x004fca0007f1e0ff */
[----:B------:R-:W-:-:S04]  /*ea00*/  IMAD.X R11, RZ, RZ, R22, P0 ;  /* 0x000000ffff0b7224 */ /* 0x000fc800000e0616 */
[----:B0-----:R-:W-:-:S04]  /*ea10*/  IMAD.WIDE.U32 R2, R11, R8, RZ ;  /* 0x000000080b027225 */ /* 0x001fc800078e00ff */
[----:B------:R-:W-:-:S04]  /*ea20*/  IMAD.WIDE.U32 R4, P0, R7, R9, R2 ;  /* 0x0000000907047225 */ /* 0x000fc80007800002 */
[----:B------:R-:W-:-:S04]  /*ea30*/  IMAD.WIDE.U32 R2, R7, R8, RZ ;  /* 0x0000000807027225 */ /* 0x000fc800078e00ff */
[----:B------:R-:W-:Y:S01]  /*ea40*/  IMAD.X R7, RZ, RZ, RZ, P0 ;  /* 0x000000ffff077224 */ /* 0x000fe200000e06ff */
[----:B------:R-:W-:Y:S01]  /*ea50*/  IADD3 RZ, P0, R3, R4, RZ ;  /* 0x0000000403ff7210 */ /* 0x000fe20007f1e0ff */
[----:B------:R-:W-:-:S04]  /*ea60*/  IMAD.MOV.U32 R6, RZ, RZ, R5 ;  /* 0x000000ffff067224 */ /* 0x000fc800078e0005 */
[----:B------:R-:W-:-:S08]  /*ea70*/  IMAD.WIDE.U32.X R6, R11, R9, R6, P0 ;  /* 0x000000090b067225 */ /* 0x000fd000000e0406 */
.L_x_297:
[-CC-:B0-----:R-:W-:Y:S01]  /*ea80*/  SHF.R.U64 R24, R6, R10.reuse, R7.reuse ;  /* 0x0000000a06187219 */ /* 0x181fe20000001207 */
[----:B------:R-:W0:Y:S01]  /*ea90*/  LDC.64 R20, c[0x0][0x640] ;  /* 0x00019000ff147b82 */ /* 0x000e220000000a00 */
[----:B--2---:R-:W-:Y:S01]  /*eaa0*/  SHF.R.U32.HI R0, RZ, R10, R7 ;  /* 0x0000000aff007219 */ /* 0x004fe20000011607 */
[----:B------:R-:W-:Y:S01]  /*eab0*/  IMAD.MOV.U32 R2, RZ, RZ, R19 ;  /* 0x000000ffff027224 */ /* 0x000fe200078e0013 */
[----:B------:R-:W-:Y:S01]  /*eac0*/  IADD3 R5, P0, RZ, -R24, RZ ;  /* 0x80000018ff057210 */ /* 0x000fe20007f1e0ff */
[----:B------:R-:W-:Y:S01]  /*ead0*/  IMAD.MOV R15, RZ, RZ, -R15 ;  /* 0x000000ffff0f7224 */ /* 0x000fe200078e0a0f */
[----:B------:R-:W-:Y:S01]  /*eae0*/  ULDC UR6, c[0x0][0x154] ;  /* 0x0000550000067ab9 */ /* 0x000fe20000000800 */
[----:B------:R-:W-:Y:S02]  /*eaf0*/  IMAD.MOV.U32 R7, RZ, RZ, 0x1 ;  /* 0x00000001ff077424 */ /* 0x000fe400078e00ff */
[----:B------:R-:W2:Y:S01]  /*eb00*/  LDC R4, c[0x0][0x618] ;  /* 0x00018600ff047b82 */ /* 0x000ea20000000800 */
[----:B------:R-:W-:-:S02]  /*eb10*/  IMAD.X R3, RZ, RZ, ~R0, P0 ;  /* 0x000000ffff037224 */ /* 0x000fc400000e0e00 */
[----:B------:R-:W-:Y:S02]  /*eb20*/  IMAD R15, R17, R15, R14 ;  /* 0x0000000f110f7224 */ /* 0x000fe400078e020e */
[-C--:B------:R-:W-:Y:S02]  /*eb30*/  IMAD R0, R3, R12.reuse, RZ ;  /* 0x0000000c03007224 */ /* 0x080fe400078e02ff */
[----:B------:R-:W-:Y:S01]  /*eb40*/  IMAD.MOV.U32 R3, RZ, RZ, R22 ;  /* 0x000000ffff037224 */ /* 0x000fe200078e0016 */
[----:B------:R-:W5:Y:S01]  /*eb50*/  LDC R6, c[0x0][0x608] ;  /* 0x00018200ff067b82 */ /* 0x000f620000000800 */
[----:B------:R-:W-:-:S04]  /*eb60*/  IMAD.WIDE.U32 R2, R5, R12, R2 ;  /* 0x0000000c05027225 */ /* 0x000fc800078e0002 */
[----:B------:R-:W-:-:S03]  /*eb70*/  IMAD R5, R5, R13, R0 ;  /* 0x0000000d05057224 */ /* 0x000fc600078e0200 */
[----:B------:R-:W1:Y:S01]  /*eb80*/  LDC R18, c[0x0][0x658] ;  /* 0x00019600ff127b82 */ /* 0x000e620000000800 */
[----:B------:R-:W-:Y:S01]  /*eb90*/  I2FP.F32.U32 R0, R16 ;  /* 0x0000001000007245 */ /* 0x000fe20000201000 */
[----:B------:R-:W-:Y:S01]  /*eba0*/  IMAD.IADD R3, R3, 0x1, R5 ;  /* 0x0000000103037824 */ /* 0x000fe200078e0205 */
[----:B0-----:R-:W-:Y:S01]  /*ebb0*/  ISETP.NE.U32.AND P0, PT, R20, RZ, PT ;  /* 0x000000ff1400720c */ /* 0x001fe20003f05070 */
[----:B------:R-:W-:Y:S02]  /*ebc0*/  IMAD.MOV.U32 R5, RZ, RZ, -0x1 ;  /* 0xffffffffff057424 */ /* 0x000fe400078e00ff */
[----:B------:R-:W-:Y:S02]  /*ebd0*/  FMUL R0, R0, UR6 ;  /* 0x0000000600007c20 */ /* 0x000fe40008400000 */
[----:B------:R-:W0:Y:S01]  /*ebe0*/  LDC R13, c[0x0][0x148] ;  /* 0x00005200ff0d7b82 */ /* 0x000e220000000800 */
[----:B--2---:R-:W-:Y:S01]  /*ebf0*/  SHF.R.U64 R10, R2, R4, R3 ;  /* 0x00000004020a7219 */ /* 0x004fe20000001203 */
[----:B------:R2:W0:Y:S01]  /*ec00*/  F2I.U32.TRUNC.NTZ R12, R0 ;  /* 0x00000000000c7305 */ /* 0x000422000020f000 */
[----:B------:R-:W-:-:S02]  /*ec10*/  ISETP.NE.AND.EX P0, PT, R21, RZ, PT, P0 ;  /* 0x000000ff1500720c */ /* 0x000fc40003f05300 */
[----:B------:R-:W-:-:S03]  /*ec20*/  SHF.R.U32.HI R3, RZ, R4, R3 ;  /* 0x00000004ff037219 */ /* 0x000fc60000011603 */
[----:B------:R-:W0:Y:S01]  /*ec30*/  LDC R14, c[0x0][0x600] ;  /* 0x00018000ff0e7b82 */ /* 0x000e220000000800 */
[-CC-:B-----5:R-:W-:Y:S02]  /*ec40*/  SHF.R.U64 R8, R10, R6.reuse, R3.reuse ;  /* 0x000000060a087219 */ /* 0x1a0fe40000001203 */
[----:B------:R-:W-:-:S05]  /*ec50*/  SHF.R.U32.HI R3, RZ, R6, R3 ;  /* 0x00000006ff037219 */ /* 0x000fca0000011603 */
[----:B------:R-:W0:Y:S01]  /*ec60*/  LDC R19, c[0x0][0x648] ;  /* 0x00019200ff137b82 */ /* 0x000e220000000800 */
[-CC-:B-1----:R-:W-:Y:S02]  /*ec70*/  SHF.R.U64 R11, R8, R18.reuse, R3.reuse ;  /* 0x00000012080b7219 */ /* 0x182fe40000001203 */
[-C--:B------:R-:W-:Y:S02]  /*ec80*/  SHF.L.U32 R5, R5, R18.reuse, RZ ;  /* 0x0000001205057219 */ /* 0x080fe400000006ff */
[-C--:B------:R-:W-:Y:S01]  /*ec90*/  SHF.R.U32.HI R3, RZ, R18.reuse, R3 ;  /* 0x00000012ff037219 */ /* 0x080fe20000011603 */
[----:B------:R-:W-:Y:S01]  /*eca0*/  IMAD.MOV.U32 R2, RZ, RZ, R11 ;  /* 0x000000ffff027224 */ /* 0x000fe200078e000b */
[----:B------:R-:W-:Y:S01]  /*ecb0*/  SHF.L.U32 R40, R7, R18, RZ ;  /* 0x0000001207287219 */ /* 0x000fe200000006ff */
[----:B------:R-:W1:Y:S01]  /*ecc0*/  LDC R22, c[0x0][0x638] ;  /* 0x00018e00ff167b82 */ /* 0x000e620000000800 */
[----:B------:R-:W-:-:S07]  /*ecd0*/  LOP3.LUT R17, RZ, R5, RZ, 0x33, !PT ;  /* 0x00000005ff117212 */ /* 0x000fce00078e33ff */
[----:B------:R-:W0:Y:S01]  /*ece0*/  LDC R23, c[0x0][0x610] ;  /* 0x00018400ff177b82 */ /* 0x000e220000000800 */
[----:B--2---:R-:W-:Y:S05]  /*ecf0*/  @!P0 BRA `(.L_x_298) ;  /* 0x0000000000288947 */ /* 0x004fea0003800000 */
[----:B------:R-:W2:Y:S02]  /*ed00*/  LDC R0, c[0x0][0x64c] ;  /* 0x00019300ff007b82 */ /* 0x000ea40000000800 */
[----:B--2---:R-:W-:-:S05]  /*ed10*/  IADD3 R7, P0, R11, R0, RZ ;  /* 0x000000000b077210 */ /* 0x004fca0007f1e0ff */
        /* <DEDUP_REMOVED lines=8> */
.L_x_298:
[----:B0-----:R-:W-:Y:S01]  /*eda0*/  SHF.R.U64 R0, R2, R19, R3 ;  /* 0x0000001302007219 */ /* 0x001fe20000001203 */
[----:B------:R-:W-:Y:S01]  /*edb0*/  VIADD R3, R14, 0xffffffff ;  /* 0xffffffff0e037836 */ /* 0x000fe20000000000 */
[----:B------:R-:W-:Y:S01]  /*edc0*/  LOP3.LUT R5, R8, R17, RZ, 0xc0, !PT ;  /* 0x0000001108057212 */ /* 0x000fe200078ec0ff */
[----:B------:R-:W-:Y:S01]  /*edd0*/  IMAD.MOV R12, RZ, RZ, -R12 ;  /* 0x000000ffff0c7224 */ /* 0x000fe200078e0a0c */
[----:B------:R-:W-:Y:S01]  /*ede0*/  R2UR UR22, R24 ;  /* 0x00000000181672ca */ /* 0x000fe200000e0000 */
[----:B------:R-:W-:Y:S01]  /*edf0*/  IMAD.MOV R2, RZ, RZ, -R0 ;  /* 0x000000ffff027224 */ /* 0x000fe200078e0a00 */
[----:B------:R-:W-:Y:S01]  /*ee00*/  LOP3.LUT R3, R10, R3, RZ, 0xc0, !PT ;  /* 0x000000030a037212 */ /* 0x000fe200078ec0ff */
[----:B------:R-:W-:Y:S02]  /*ee10*/  IMAD R40, R40, R0, R5 ;  /* 0x0000000028287224 */ /* 0x000fe400078e0205 */
[----:B------:R-:W-:Y:S02]  /*ee20*/  @P4 IMAD R15, R13, R12, R16 ;  /* 0x0000000c0d0f4224 */ /* 0x000fe400078e0210 */
[----:B-1----:R-:W-:-:S02]  /*ee30*/  IMAD R0, R2, R22, R11 ;  /* 0x0000001602007224 */ /* 0x002fc400078e020b */
[----:B------:R-:W-:Y:S02]  /*ee40*/  IMAD R40, R40, R23, R15 ;  /* 0x0000001728287224 */ /* 0x000fe400078e020f */
[----:B------:R-:W-:Y:S02]  /*ee50*/  IMAD R3, R0, R14, R3 ;  /* 0x0000000e00037224 */ /* 0x000fe400078e0203 */
[----:B------:R-:W-:-:S03]  /*ee60*/  IMAD.MOV.U32 R0, RZ, RZ, 0x1 ;  /* 0x00000001ff007424 */ /* 0x000fc600078e00ff */
[----:B------:R-:W-:Y:S02]  /*ee70*/  SEL R2, R3, R40, !P4 ;  /* 0x0000002803027207 */ /* 0x000fe40006000000 */
[----:B------:R-:W-:-:S03]  /*ee80*/  SEL R40, R40, R3, !P4 ;  /* 0x0000000328287207 */ /* 0x000fc60006000000 */
[----:B------:R2:W-:Y:S04]  /*ee90*/  STL [R1+0x88], R2 ;  /* 0x0000880201007387 */ /* 0x0005e80000100800 */
.L_x_296:
[----:B------:R0:W-:Y:S01]  /*eea0*/  STL [R1+0x8c], R40 ;  /* 0x00008c2801007387 */ /* 0x0001e20000100800 */
[----:B------:R-:W-:-:S13]  /*eeb0*/  LOP3.LUT P0, RZ, R0, 0xff, RZ, 0xc0, !PT ;  /* 0x000000ff00ff7812 */ /* 0x000fda000780c0ff */
[----:B0-----:R-:W-:Y:S05]  /*eec0*/  @P0 BRA `(.L_x_299) ;  /* 0xffffff2400100947 */ /* 0x001fea000383ffff */
[----:B------:R-:W-:Y:S05]  /*eed0*/  EXIT ;  /* 0x000000000000794d */ /* 0x000fea0003800000 */
.L_x_7:
[----:B------:R-:W2:Y:S01]  /*eee0*/  LDL R22, [R1+0x84] ;  /* 0x0000840001167983 */ /* 0x000ea20000100800 */
[----:B------:R-:W-:-:S03]  /*eef0*/  ULDC.64 UR4, c[0x0][0x650] ;  /* 0x0001940000047ab9 */ /* 0x000fc60000000a00 */
[----:B0-----:R-:W3:Y:S01]  /*ef00*/  LDL R23, [R1+0x80] ;  /* 0x0000800001177983 */ /* 0x001ee20000100800 */
[----:B------:R-:W-:Y:S01]  /*ef10*/  PRMT R4, RZ, 0x7610, R4 ;  /* 0x00007610ff047816 */ /* 0x000fe20000000004 */
[----:B------:R-:W-:Y:S02]  /*ef20*/  IMAD.MOV.U32 R5, RZ, RZ, -0x1 ;  /* 0xffffffffff057424 */ /* 0x000fe400078e00ff */
[----:B------:R-:W-:Y:S02]  /*ef30*/  IMAD.MOV.U32 R7, RZ, RZ, -0x1 ;  /* 0xffffffffff077424 */ /* 0x000fe400078e00ff */
[----:B------:R-:W-:Y:S01]  /*ef40*/  IMAD.MOV.U32 R6, RZ, RZ, -0x1 ;  /* 0xffffffffff067424 */ /* 0x000fe200078e00ff */
[----:B--2---:R-:W-:-:S04]  /*ef50*/  ISETP.GE.U32.AND P0, PT, R22, UR4, PT ;  /* 0x0000000416007c0c */ /* 0x004fc8000bf06070 */
[----:B---3--:R-:W-:-:S13]  /*ef60*/  ISETP.GE.U32.AND.EX P0, PT, R23, UR5, PT, P0 ;  /* 0x0000000517007c0c */ /* 0x008fda000bf06100 */
[----:B------:R-:W-:Y:S05]  /*ef70*/  @P0 BRA `(.L_x_300) ;  /* 0x00000004002c0947 */ /* 0x000fea0003800000 */
[----:B------:R-:W0:Y:S01]  /*ef80*/  LDC.64 R14, c[0x0][0x628] ;  /* 0x00018a00ff0e7b82 */ /* 0x000e220000000a00 */
[----:B------:R-:W-:Y:S02]  /*ef90*/  IMAD.MOV.U32 R8, RZ, RZ, R22 ;  /* 0x000000ffff087224 */ /* 0x000fe400078e0016 */
[----:B------:R-:W-:-:S05]  /*efa0*/  IMAD.MOV.U32 R9, RZ, RZ, R23 ;  /* 0x000000ffff097224 */ /* 0x000fca00078e0017 */
[----:B------:R-:W1:Y:S08]  /*efb0*/  LDC R10, c[0x0][0x630] ;  /* 0x00018c00ff0a7b82 */ /* 0x000e700000000800 */
[----:B------:R-:W2:Y:S01]  /*efc0*/  LDC.64 R16, c[0x0][0x620] ;  /* 0x00018800ff107b82 */ /* 0x000ea20000000a00 */
[----:B0-----:R-:W-:-:S04]  /*efd0*/  ISETP.NE.U32.AND P0, PT, R14, RZ, PT ;  /* 0x000000ff0e00720c */ /* 0x001fc80003f05070 */
[----:B------:R-:W-:-:S13]  /*efe0*/  ISETP.NE.AND.EX P0, PT, R15, RZ, PT, P0 ;  /* 0x000000ff0f00720c */ /* 0x000fda0003f05300 */
[----:B-12---:R-:W-:Y:S05]  /*eff0*/  @!P0 BRA `(.L_x_301) ;  /* 0x0000000000288947 */ /* 0x006fea0003800000 */
[----:B------:R-:W0:Y:S02]  /*f000*/  LDC R4, c[0x0][0x634] ;  /* 0x00018d00ff047b82 */ /* 0x000e240000000800 */
[----:B0-----:R-:W-:-:S05]  /*f010*/  IADD3 R9, P0, R22, R4, RZ ;  /* 0x0000000416097210 */ /* 0x001fca0007f1e0ff */
        /* <DEDUP_REMOVED lines=8> */
.L_x_301:
[----:B------:R-:W0:Y:S01]  /*f0a0*/  LDC.64 R20, c[0x0][0x640] ;  /* 0x00019000ff147b82 */ /* 0x000e220000000a00 */
[-CC-:B------:R-:W-:Y:S02]  /*f0b0*/  SHF.R.U64 R14, R8, R10.reuse, R9.reuse ;  /* 0x0000000a080e7219 */ /* 0x180fe40000001209 */
[----:B------:R-:W-:Y:S02]  /*f0c0*/  SHF.R.U32.HI R4, RZ, R10, R9 ;  /* 0x0000000aff047219 */ /* 0x000fe40000011609 */
[----:B------:R-:W-:-:S03]  /*f0d0*/  IADD3 R7, P0, RZ, -R14, RZ ;  /* 0x8000000eff077210 */ /* 0x000fc60007f1e0ff */
[----:B------:R-:W1:Y:S02]  /*f0e0*/  LDC R8, c[0x0][0x618] ;  /* 0x00018600ff087b82 */ /* 0x000e640000000800 */
[----:B------:R-:W-:Y:S02]  /*f0f0*/  IMAD.X R5, RZ, RZ, ~R4, P0 ;  /* 0x000000ffff057224 */ /* 0x000fe400000e0e04 */
[----:B------:R-:W-:Y:S02]  /*f100*/  IMAD.MOV.U32 R4, RZ, RZ, R22 ;  /* 0x000000ffff047224 */ /* 0x000fe400078e0016 */
[-C--:B------:R-:W-:Y:S02]  /*f110*/  IMAD R6, R5, R16.reuse, RZ ;  /* 0x0000001005067224 */ /* 0x080fe400078e02ff */
[----:B------:R-:W2:Y:S01]  /*f120*/  LDC R18, c[0x0][0x608] ;  /* 0x00018200ff127b82 */ /* 0x000ea20000000800 */
[----:B------:R-:W-:Y:S02]  /*f130*/  IMAD.MOV.U32 R5, RZ, RZ, R23 ;  /* 0x000000ffff057224 */ /* 0x000fe400078e0017 */
[----:B------:R-:W-:-:S05]  /*f140*/  IMAD.WIDE.U32 R4, R7, R16, R4 ;  /* 0x0000001007047225 */ /* 0x000fca00078e0004 */
[----:B------:R-:W3:Y:S01]  /*f150*/  LDC R19, c[0x0][0x658] ;  /* 0x00019600ff137b82 */ /* 0x000ee20000000800 */
[----:B------:R-:W-:Y:S01]  /*f160*/  IMAD R7, R7, R17, R6 ;  /* 0x0000001107077224 */ /* 0x000fe200078e0206 */
[----:B0-----:R-:W-:Y:S01]  /*f170*/  ISETP.NE.U32.AND P0, PT, R20, RZ, PT ;  /* 0x000000ff1400720c */ /* 0x001fe20003f05070 */
[----:B------:R-:W-:Y:S02]  /*f180*/  IMAD.MOV.U32 R6, RZ, RZ, -0x1 ;  /* 0xffffffffff067424 */ /* 0x000fe400078e00ff */
[----:B------:R-:W-:Y:S01]  /*f190*/  IMAD.IADD R5, R5, 0x1, R7 ;  /* 0x0000000105057824 */ /* 0x000fe200078e0207 */
[----:B------:R-:W-:Y:S02]  /*f1a0*/  ISETP.NE.AND.EX P0, PT, R21, RZ, PT, P0 ;  /* 0x000000ff1500720c */ /* 0x000fe40003f05300 */
[----:B------:R-:W0:Y:S02]  /*f1b0*/  LDC R17, c[0x0][0x600] ;  /* 0x00018000ff117b82 */ /* 0x000e240000000800 */
[----:B-1----:R-:W-:-:S02]  /*f1c0*/  SHF.R.U64 R10, R4, R8, R5 ;  /* 0x00000008040a7219 */ /* 0x002fc40000001205 */
[----:B------:R-:W-:-:S04]  /*f1d0*/  SHF.R.U32.HI R5, RZ, R8, R5 ;  /* 0x00000008ff057219 */ /* 0x000fc80000011605 */
[----:B------:R-:W1:Y:S01]  /*f1e0*/  LDC R22, c[0x0][0x648] ;  /* 0x00019200ff167b82 */ /* 0x000e620000000800 */
[-CC-:B--2---:R-:W-:Y:S02]  /*f1f0*/  SHF.R.U64 R15, R10, R18.reuse, R5.reuse ;  /* 0x000000120a0f7219 */ /* 0x184fe40000001205 */
[----:B------:R-:W-:Y:S01]  /*f200*/  SHF.R.U32.HI R4, RZ, R18, R5 ;  /* 0x00000012ff047219 */ /* 0x000fe20000011605 */
[----:B------:R-:W-:-:S04]  /*f210*/  IMAD.MOV.U32 R18, RZ, RZ, 0x1 ;  /* 0x00000001ff127424 */ /* 0x000fc800078e00ff */
[----:B------:R-:W2:Y:S01]  /*f220*/  LDC R23, c[0x0][0x638] ;  /* 0x00018e00ff177b82 */ /* 0x000ea20000000800 */
[-CC-:B---3--:R-:W-:Y:S02]  /*f230*/  SHF.R.U64 R16, R15, R19.reuse, R4.reuse ;  /* 0x000000130f107219 */ /* 0x188fe40000001204 */
[-C--:B------:R-:W-:Y:S02]  /*f240*/  SHF.L.U32 R6, R6, R19.reuse, RZ ;  /* 0x0000001306067219 */ /* 0x080fe400000006ff */
[----:B------:R-:W-:Y:S01]  /*f250*/  SHF.R.U32.HI R5, RZ, R19, R4 ;  /* 0x00000013ff057219 */ /* 0x000fe20000011604 */
[----:B------:R-:W-:Y:S01]  /*f260*/  IMAD.MOV.U32 R4, RZ, RZ, R16 ;  /* 0x000000ffff047224 */ /* 0x000fe200078e0010 */
[----:B------:R-:W-:Y:S01]  /*f270*/  LOP3.LUT R24, RZ, R6, RZ, 0x33, !PT ;  /* 0x00000006ff187212 */ /* 0x000fe200078e33ff */
[----:B------:R-:W3:Y:S01]  /*f280*/  LDC R25, c[0x0][0x610] ;  /* 0x00018400ff197b82 */ /* 0x000ee20000000800 */
[----:B------:R-:W-:Y:S05]  /*f290*/  @!P0 BRA `(.L_x_302) ;  /* 0x0000000000288947 */ /* 0x000fea0003800000 */
        /* <DEDUP_REMOVED lines=10> */
.L_x_302:
[----:B-1----:R-:W-:Y:S01]  /*f340*/  SHF.R.U64 R4, R4, R22, R5 ;  /* 0x0000001604047219 */ /* 0x002fe20000001205 */
[----:B0-----:R-:W-:Y:S01]  /*f350*/  VIADD R7, R17, 0xffffffff ;  /* 0xffffffff11077836 */ /* 0x001fe20000000000 */
[----:B------:R-:W-:Y:S01]  /*f360*/  SHF.L.U32 R18, R18, R19, RZ ;  /* 0x0000001312127219 */ /* 0x000fe200000006ff */
[----:B------:R-:W-:Y:S01]  /*f370*/  @P4 IMAD R0, R11, R12, R2 ;  /* 0x0000000c0b004224 */ /* 0x000fe200078e0202 */
[----:B------:R-:W-:Y:S01]  /*f380*/  LOP3.LUT R3, R15, R24, RZ, 0xc0, !PT ;  /* 0x000000180f037212 */ /* 0x000fe200078ec0ff */
[----:B------:R-:W-:Y:S01]  /*f390*/  IMAD.MOV R5, RZ, RZ, -R4 ;  /* 0x000000ffff057224 */ /* 0x000fe200078e0a04 */
[----:B------:R-:W-:Y:S01]  /*f3a0*/  LOP3.LUT R7, R10, R7, RZ, 0xc0, !PT ;  /* 0x000000070a077212 */ /* 0x000fe200078ec0ff */
[----:B------:R-:W-:Y:S02]  /*f3b0*/  IMAD.MOV.U32 R6, RZ, RZ, R14 ;  /* 0x000000ffff067224 */ /* 0x000fe400078e000e */
[----:B------:R-:W-:Y:S02]  /*f3c0*/  IMAD R3, R18, R4, R3 ;  /* 0x0000000412037224 */ /* 0x000fe400078e0203 */
[----:B--2---:R-:W-:-:S02]  /*f3d0*/  IMAD R2, R5, R23, R16 ;  /* 0x0000001705027224 */ /* 0x004fc400078e0210 */
[----:B---3--:R-:W-:Y:S02]  /*f3e0*/  IMAD R0, R3, R25, R0 ;  /* 0x0000001903007224 */ /* 0x008fe400078e0200 */
[----:B------:R-:W-:Y:S02]  /*f3f0*/  IMAD R5, R2, R17, R7 ;  /* 0x0000001102057224 */ /* 0x000fe400078e0207 */
[----:B------:R-:W-:-:S03]  /*f400*/  IMAD.MOV.U32 R4, RZ, RZ, 0x1 ;  /* 0x00000001ff047424 */ /* 0x000fc600078e00ff */
[----:B------:R-:W-:Y:S02]  /*f410*/  SEL R7, R5, R0, !P4 ;  /* 0x0000000005077207 */ /* 0x000fe40006000000 */
[----:B------:R-:W-:-:S07]  /*f420*/  SEL R5, R0, R5, !P4 ;  /* 0x0000000500057207 */ /* 0x000fce0006000000 */
.L_x_300:
[----:B------:R-:W-:-:S08]  /*f430*/  NOP ;  /* 0x0000000000007918 */ /* 0x000fd00000000000 */
[----:B------:R-:W0:-:S00]  /*f440*/  USETMAXREG.DEALLOC.CTAPOOL 0x28 ;  /* 0x00000028000079c8 */ /* 0x000e0000080e0500 */
[----:B------:R-:W-:-:S13]  /*f450*/  ISETP.NE.AND P0, PT, RZ, UR8, PT ;  /* 0x00000008ff007c0c */ /* 0x000fda000bf05270 */
[----:B------:R-:W-:Y:S05]  /*f460*/  @P0 EXIT ;  /* 0x000000000000094d */ /* 0x000fea0003800000 */
[----:B0-----:R-:W-:Y:S01]  /*f470*/  LOP3.LUT P0, RZ, R4, 0xff, RZ, 0xc0, !PT ;  /* 0x000000ff04ff7812 */ /* 0x001fe2000780c0ff */
[----:B------:R-:W-:Y:S02]  /*f480*/  IMAD.MOV.U32 R9, RZ, RZ, 0x1 ;  /* 0x00000001ff097424 */ /* 0x000fe400078e00ff */
[----:B------:R-:W-:-:S10]  /*f490*/  IMAD.MOV.U32 R12, RZ, RZ, RZ ;  /* 0x000000ffff0c7224 */ /* 0x000fd400078e00ff */
[----:B------:R-:W-:Y:S05]  /*f4a0*/  @!P0 BRA `(.L_x_303) ;  /* 0x0000000c00608947 */ /* 0x000fea0003800000 */
[----:B------:R-:W0:Y:S01]  /*f4b0*/  S2R R0, SR_CgaCtaId ;  /* 0x0000000000007919 */ /* 0x000e220000008800 */
[----:B------:R-:W-:Y:S01]  /*f4c0*/  ULDC UR4, c[0x0][0x28c] ;  /* 0x0000a30000047ab9 */ /* 0x000fe20000000800 */
[----:B------:R-:W-:Y:S01]  /*f4d0*/  ULDC UR6, c[0x0][0x658] ;  /* 0x0001960000067ab9 */ /* 0x000fe20000000800 */
[----:B------:R-:W-:Y:S01]  /*f4e0*/  UIADD3 UR10, UR4, 0x3f, URZ ;  /* 0x0000003f040a7890 */ /* 0x000fe2000fffe03f */
[----:B------:R-:W-:Y:S01]  /*f4f0*/  BSSY B0, `(.L_x_303) ;  /* 0x00000d3000007945 */ /* 0x000fe20003800000 */
[----:B------:R-:W-:Y:S01]  /*f500*/  UMOV UR7, 0xffffffff ;  /* 0xffffffff00077882 */ /* 0x000fe20000000000 */
[----:B------:R-:W-:Y:S01]  /*f510*/  ULDC UR5, c[0x0][0x600] ;  /* 0x0001800000057ab9 */ /* 0x000fe20000000800 */
[----:B------:R-:W-:Y:S01]  /*f520*/  UMOV UR9, 0x1 ;  /* 0x0000000100097882 */ /* 0x000fe20000000000 */
[----:B------:R-:W-:Y:S01]  /*f530*/  USHF.L.U32 UR7, UR7, UR6, URZ ;  /* 0x0000000607077299 */ /* 0x000fe2000800063f */
[----:B------:R-:W-:Y:S01]  /*f540*/  IMAD.MOV.U32 R11, RZ, RZ, 0x1 ;  /* 0x00000001ff0b7424 */ /* 0x000fe200078e00ff */
[----:B------:R-:W-:Y:S01]  /*f550*/  UIADD3 UR4, UR5, -0x1, URZ ;  /* 0xffffffff05047890 */ /* 0x000fe2000fffe03f */
[----:B------:R-:W-:Y:S01]  /*f560*/  IMAD.MOV.U32 R9, RZ, RZ, 0x1 ;  /* 0x00000001ff097424 */ /* 0x000fe200078e00ff */
[----:B------:R-:W-:Y:S01]  /*f570*/  USHF.R.S32.HI UR11, URZ, 0x1f, UR10 ;  /* 0x0000001f3f0b7899 */ /* 0x000fe2000801140a */
[----:B------:R-:W-:Y:S01]  /*f580*/  IMAD.MOV.U32 R12, RZ, RZ, RZ ;  /* 0x000000ffff0c7224 */ /* 0x000fe200078e00ff */
[----:B------:R-:W-:Y:S01]  /*f590*/  ULDC UR8, c[0x0][0xc] ;  /* 0x0000030000087ab9 */ /* 0x000fe20000000800 */
[----:B------:R-:W-:-:S02]  /*f5a0*/  USHF.L.U32 UR5, UR9, UR6, URZ ;  /* 0x0000000609057299 */ /* 0x000fc4000800063f */
[----:B------:R-:W-:Y:S01]  /*f5b0*/  ULEA.HI UR11, UR11, UR10, URZ, 0x6 ;  /* 0x0000000a0b0b7291 */ /* 0x000fe2000f8f303f */
[----:B------:R-:W-:Y:S01]  /*f5c0*/  ULDC UR9, c[0x0][0x10] ;  /* 0x0000040000097ab9 */ /* 0x000fe20000000800 */
[----:B------:R-:W-:Y:S02]  /*f5d0*/  ULOP3.LUT UR6, URZ, UR7, URZ, 0x33, !UPT ;  /* 0x000000073f067292 */ /* 0x000fe4000f8e333f */
[----:B------:R-:W-:Y:S01]  /*f5e0*/  UIMAD.WIDE.U32 UR8, UR8, UR9, URZ ;  /* 0x00000009080872a5 */ /* 0x000fe2000f8e003f */
[----:B------:R-:W-:Y:S01]  /*f5f0*/  ULDC UR7, c[0x0][0x14] ;  /* 0x0000050000077ab9 */ /* 0x000fe20000000800 */
[----:B------:R-:W-:Y:S02]  /*f600*/  USHF.R.S32.HI UR20, URZ, 0x6, UR11 ;  /* 0x000000063f147899 */ /* 0x000fe4000801140b */
[----:B------:R-:W-:Y:S02]  /*f610*/  UIMAD.WIDE.U32 UR22, UR8, UR7, URZ ;  /* 0x00000007081672a5 */ /* 0x000fe4000f8e003f */
[----:B------:R-:W-:-:S02]  /*f620*/  UIMAD UR18, UR9, UR7, URZ ;  /* 0x00000007091272a4 */ /* 0x000fc4000f8e023f */
[----:B------:R-:W-:Y:S01]  /*f630*/  ULOP3.LUT UR26, UR13, 0x2, URZ, 0xfc, !UPT ;  /* 0x000000020d1a7892 */ /* 0x000fe2000f8efc3f */
[C---:B0-----:R-:W-:Y:S01]  /*f640*/  IMAD.SHL.U32 R8, R0.reuse, 0x40, RZ ;  /* 0x0000004000087824 */ /* 0x041fe200078e00ff */
[----:B------:R-:W-:Y:S01]  /*f650*/  UIADD3 UR18, UR23, UR18, URZ ;  /* 0x0000001217127290 */ /* 0x000fe2000fffe03f */
[----:B------:R-:W-:Y:S01]  /*f660*/  IMAD.SHL.U32 R0, R0, 0x1000, RZ ;  /* 0x0000100000007824 */ /* 0x000fe200078e00ff */
[----:B------:R-:W-:Y:S02]  /*f670*/  UIADD3 UR27, UR20, 0x1, URZ ;  /* 0x00000001141b7890 */ /* 0x000fe4000fffe03f */
[----:B------:R-:W-:Y:S01]  /*f680*/  LOP3.LUT R8, R8, 0x40, RZ, 0xc0, !PT ;  /* 0x0000004008087812 */ /* 0x000fe200078ec0ff */
[----:B------:R-:W-:Y:S01]  /*f690*/  ULDC.64 UR24, c[0x0][0x198] ;  /* 0x0000660000187ab9 */ /* 0x000fe20000000a00 */
[----:B------:R-:W-:-:S08]  /*f6a0*/  LOP3.LUT R0, R0, 0x1000, RZ, 0xc0, !PT ;  /* 0x0000100000007812 */ /* 0x000fd000078ec0ff */
.L_x_314:
[----:B------:R-:W-:-:S03]  /*f6b0*/  UMOV UR7, 0xffffffff ;  /* 0xffffffff00077882 */ /* 0x000fc60000000000 */
[----:B------:R-:W-:Y:S05]  /*f6c0*/  BRA.DIV UR7, `(.L_x_304) ;  /* 0x0000000e07f87947 */ /* 0x000fea000b800000 */
[----:B------:R-:W-:-:S13]  /*f6d0*/  ELECT P0, URZ, PT ;  /* 0x00000000003f782f */ /* 0x000fda0003800000 */
.L_x_326:
[----:B------:R-:W0:Y:S01]  /*f6e0*/  LDC R2, c[0x0][0x28c] ;  /* 0x0000a300ff027b82 */ /* 0x000e220000000800 */
[----:B------:R-:W-:Y:S01]  /*f6f0*/  BSSY B1, `(.L_x_305) ;  /* 0x000003a000017945 */ /* 0x000fe20003800000 */
[----:B0-----:R-:W-:-:S13]  /*f700*/  ISETP.LT.OR P0, PT, R2, 0x1, !P0 ;  /* 0x000000010200780c */ /* 0x001fda0004701670 */
[----:B------:R-:W-:Y:S05]  /*f710*/  @P0 BRA `(.L_x_306) ;  /* 0x0000000000dc0947 */ /* 0x000fea0003800000 */
[----:B------:R-:W-:Y:S02]  /*f720*/  IMAD R7, R7, 0x80, R8 ;  /* 0x0000008007077824 */ /* 0x000fe400078e0208 */
[----:B------:R-:W-:Y:S02]  /*f730*/  IMAD.SHL.U32 R10, R5, 0x100, RZ ;  /* 0x00000100050a7824 */ /* 0x000fe400078e00ff */
[----:B------:R-:W-:Y:S02]  /*f740*/  IMAD.MOV.U32 R15, RZ, RZ, RZ ;  /* 0x000000ffff0f7224 */ /* 0x000fe400078e00ff */
[----:B------:R-:W-:Y:S02]  /*f750*/  IMAD.U32 R16, RZ, RZ, UR27 ;  /* 0x0000001bff107e24 */ /* 0x000fe4000f8e00ff */
[----:B------:R-:W-:Y:S02]  /*f760*/  IMAD.MOV.U32 R2, RZ, RZ, R9 ;  /* 0x000000ffff027224 */ /* 0x000fe400078e0009 */
[----:B------:R-:W-:-:S07]  /*f770*/  IMAD.MOV.U32 R3, RZ, RZ, R12 ;  /* 0x000000ffff037224 */ /* 0x000fce00078e000c */
.L_x_309:
[----:B------:R-:W0:Y:S01]  /*f780*/  S2R R5, SR_CgaCtaId ;  /* 0x0000000000057919 */ /* 0x000e220000008800 */
[----:B------:R-:W-:Y:S01]  /*f790*/  MOV R4, 0x400 ;  /* 0x0000040000047802 */ /* 0x000fe20000000f00 */
[----:B------:R-:W1:Y:S03]  /*f7a0*/  S2R R17, SR_TID.X ;  /* 0x0000000000117919 */ /* 0x000e660000002100 */
[----:B0-----:R-:W-:Y:S02]  /*f7b0*/  LEA R14, R5, R4, 0x18 ;  /* 0x00000004050e7211 */ /* 0x001fe400078ec0ff */
[----:B------:R-:W-:Y:S02]  /*f7c0*/  SHF.L.U32 R4, R2, 0x1f, RZ ;  /* 0x0000001f02047819 */ /* 0x000fe400000006ff */
[----:B-1----:R-:W-:Y:S01]  /*f7d0*/  LOP3.LUT P1, RZ, R17, 0x7f, RZ, 0xc0, !PT ;  /* 0x0000007f11ff7812 */ /* 0x002fe2000782c0ff */
[----:B------:R-:W-:-:S04]  /*f7e0*/  IMAD R13, R3, 0x8, R14 ;  /* 0x00000008030d7824 */ /* 0x000fc800078e020e */
[----:B------:R-:W0:Y:S08]  /*f7f0*/  SYNCS.PHASECHK.TRANS64.TRYWAIT P0, [R13+URZ+0x28], R4 ;  /* 0x000028040d0075a7 */ /* 0x000e30000800017f */
[----:B------:R-:W1:Y:S01]  /*f800*/  @!P1 LDC R5, c[0x0][0x500] ;  /* 0x00014000ff059b82 */ /* 0x000e620000000800 */
[----:B0-----:R-:W-:Y:S05]  /*f810*/  @!P0 BRA `(.L_x_307) ;  /* 0x0000000c00c48947 */ /* 0x001fea0003800000 */
.L_x_327:
[----:B------:R-:W-:Y:S01]  /*f820*/  UPRMT UR7, UR26, 0x9910, URZ ;  /* 0x000099101a077896 */ /* 0x000fe2000800003f */
[----:B-1----:R1:W-:Y:S03]  /*f830*/  @!P1 SYNCS.ARRIVE.TRANS64 RZ, [R13+URZ], R5 ;  /* 0x000000050dff99a7 */ /* 0x0023e6000800003f */
[----:B------:R-:W-:-:S06]  /*f840*/  UISETP.NE.AND UP0, UPT, UR7, 0x2, UPT ;  /* 0x000000020700788c */ /* 0x000fcc000bf05270 */
[----:B------:R-:W-:-:S13]  /*f850*/  PLOP3.LUT P0, PT, PT, PT, UP0, 0x80, 0x0 ;  /* 0x000000000000781c */ /* 0x000fda0003f0f008 */
[----:B-1----:R-:W-:Y:S05]  /*f860*/  @P0 BRA `(.L_x_308) ;  /* 0x0000000000040947 */ /* 0x002fea0003800000 */
[----:B------:R-:W-:Y:S01]  /*f870*/  BPT.TRAP 0x1 ;  /* 0x000000040000795c */ /* 0x000fe20000300000 */
.L_x_308:
[C---:B0-----:R-:W-:Y:S01]  /*f880*/  IMAD R4, R3.reuse, 0x4000, R14 ;  /* 0x0000400003047824 */ /* 0x041fe200078e020e */
[----:B------:R-:W-:Y:S01]  /*f890*/  R2UR UR19, R14 ;  /* 0x000000000e1372ca */ /* 0x000fe200000e0000 */
[----:B------:R-:W-:Y:S01]  /*f8a0*/  IMAD R5, R3, 0x2000, R0 ;  /* 0x0000200003057824 */ /* 0x000fe200078e0200 */
[----:B------:R-:W-:Y:S01]  /*f8b0*/  R2UR UR9, R13 ;  /* 0x000000000d0972ca */ /* 0x000fe200000e0000 */
[----:B------:R-:W-:Y:S01]  /*f8c0*/  VIADD R16, R16, 0xffffffff ;  /* 0xffffffff10107836 */ /* 0x000fe20000000000 */
[----:B------:R-:W-:Y:S01]  /*f8d0*/  R2UR UR7, R4 ;  /* 0x00000000040772ca */ /* 0x000fe200000e0000 */
[----:B------:R-:W-:Y:S01]  /*f8e0*/  UIADD3 UR14, UP0, UR24, 0xf0, URZ ;  /* 0x000000f0180e7890 */ /* 0x000fe2000ff1e03f */
[----:B------:R-:W-:Y:S01]  /*f8f0*/  R2UR UR8, R5 ;  /* 0x00000000050872ca */ /* 0x000fe200000e0000 */
[----:B------:R-:W-:Y:S01]  /*f900*/  UIADD3 UR28, UP1, UR24, 0x1f0, URZ ;  /* 0x000001f0181c7890 */ /* 0x000fe2000ff3e03f */
[----:B------:R-:W-:Y:S01]  /*f910*/  R2UR UR11, R10 ;  /* 0x000000000a0b72ca */ /* 0x000fe200000e0000 */
[----:B------:R-:W-:Y:S01]  /*f920*/  UIADD3.X UR15, URZ, UR25, URZ, UP0, !UPT ;  /* 0x000000193f0f7290 */ /* 0x000fe200087fe43f */
[----:B------:R-:W-:Y:S01]  /*f930*/  R2UR UR10, R15 ;  /* 0x000000000f0a72ca */ /* 0x000fe200000e0000 */
[----:B------:R-:W-:Y:S01]  /*f940*/  VIADD R3, R3, 0x1 ;  /* 0x0000000103037836 */ /* 0x000fe20000000000 */
[----:B------:R-:W-:Y:S01]  /*f950*/  R2UR UR12, R6 ;  /* 0x00000000060c72ca */ /* 0x000fe200000e0000 */
[----:B------:R-:W-:Y:S01]  /*f960*/  UIADD3.X UR29, URZ, UR25, URZ, UP1, !UPT ;  /* 0x000000193f1d7290 */ /* 0x000fe20008ffe43f */
[----:B------:R-:W-:Y:S01]  /*f970*/  R2UR UR21, R7 ;  /* 0x00000000071572ca */ /* 0x000fe200000e0000 */
[----:B------:R-:W-:Y:S01]  /*f980*/  UMOV UR16, 0x0 ;  /* 0x0000000000107882 */ /* 0x000fe20000000000 */
[----:B------:R-:W-:Y:S01]  /*f990*/  ISETP.GT.AND P1, PT, R16, 0x1, PT ;  /* 0x000000011000780c */ /* 0x000fe20003f24270 */
[----:B------:R-:W-:Y:S01]  /*f9a0*/  UIADD3 UR7, UR7, 0x100, URZ ;  /* 0x0000010007077890 */ /* 0x000fe2000fffe03f */
[----:B------:R-:W-:Y:S01]  /*f9b0*/  ISETP.NE.AND P0, PT, R3, 0x5, PT ;  /* 0x000000050300780c */ /* 0x000fe20003f05270 */
[----:B------:R-:W-:Y:S01]  /*f9c0*/  UIADD3 UR19, UR19, 0x14100, UR8 ;  /* 0x0001410013137890 */ /* 0x000fe2000fffe008 */
[----:B------:R-:W-:Y:S01]  /*f9d0*/  VIADD R15, R15, 0x40 ;  /* 0x000000400f0f7836 */ /* 0x000fe20000000000 */
[----:B------:R-:W-:Y:S01]  /*f9e0*/  UMOV UR17, 0x10000000 ;  /* 0x1000000000117882 */ /* 0x000fe20000000000 */
[----:B------:R-:W-:Y:S01]  /*f9f0*/  UMOV UR30, 0x30000 ;  /* 0x00030000001e7882 */ /* 0x000fe20000000000 */
[----:B------:R-:W-:Y:S01]  /*fa00*/  SEL R5, RZ, 0x1, P0 ;  /* 0x00000001ff057807 */ /* 0x000fe20000000000 */
[----:B------:R-:W-:Y:S01]  /*fa10*/  UMOV UR8, UR7 ;  /* 0x0000000700087c82 */ /* 0x000fe20008000000 */
[----:B------:R-:W-:Y:S01]  /*fa20*/  SEL R3, R3, RZ, P0 ;  /* 0x000000ff03037207 */ /* 0x000fe20000000000 */
[----:B------:R0:W-:Y:S01]  /*fa30*/  UTMALDG.3D [UR8], [UR14], desc[UR16] ;  /* 0x000010080e0075b4 */ /* 0x0001e20008011000 */
[----:B------:R-:W-:Y:S01]  /*fa40*/  LOP3.LUT R2, R2, R5, RZ, 0x3c, !PT ;  /* 0x0000000502027212 */ /* 0x000fe200078e3cff */
[----:B0-----:R-:W-:Y:S01]  /*fa50*/  UMOV UR11, UR21 ;  /* 0x00000015000b7c82 */ /* 0x001fe20008000000 */
[----:B------:R-:W-:-:S02]  /*fa60*/  UMOV UR8, UR19 ;  /* 0x0000001300087c82 */ /* 0x000fc40008000000 */
[----:B------:R0:W-:Y:S02]  /*fa70*/  UTMALDG.3D.MULTICAST [UR8], [UR28], UR30, desc[UR16] ;  /* 0x000010081c0073b4 */ /* 0x0001e4000801181e */
[----:B0-----:R-:W-:Y:S05]  /*fa80*/  @P1 BRA `(.L_x_309) ;  /* 0xfffffffc003c1947 */ /* 0x001fea000383ffff */
.L_x_306:
[----:B------:R-:W-:Y:S05]  /*fa90*/  BSYNC B1 ;  /* 0x0000000000017941 */ /* 0x000fea0003800000 */
.L_x_305:
[----:B------:R-:W2:Y:S01]  /*faa0*/  LDL.LU R17, [R1+0x80] ;  /* 0x0000800001117983 */ /* 0x000ea20000300800 */
[----:B------:R-:W-:Y:S01]  /*fab0*/  LOP3.LUT P1, RZ, R11, 0xff, RZ, 0xc0, !PT ;  /* 0x000000ff0bff7812 */ /* 0x000fe2000782c0ff */
[----:B------:R-:W-:Y:S01]  /*fac0*/  VIADD R5, R12, UR20 ;  /* 0x000000140c057c36 */ /* 0x000fe20008000000 */
[----:B------:R-:W-:Y:S01]  /*fad0*/  ULDC.64 UR8, c[0x0][0x650] ;  /* 0x0001940000087ab9 */ /* 0x000fe20000000a00 */
[----:B------:R-:W3:Y:S01]  /*fae0*/  LDL.LU R14, [R1+0x84] ;  /* 0x00008400010e7983 */ /* 0x000ee20000300800 */
[----:B------:R-:W-:Y:S01]  /*faf0*/  IMAD.U32 R6, RZ, RZ, UR20 ;  /* 0x00000014ff067e24 */ /* 0x000fe2000f8e00ff */
[----:B------:R-:W-:Y:S01]  /*fb00*/  UISETP.GE.U32.AND UP0, UPT, UR20, 0x5, UPT ;  /* 0x000000051400788c */ /* 0x000fe2000bf06070 */
[----:B------:R-:W-:Y:S01]  /*fb10*/  ISETP.GT.U32.AND P0, PT, R5, 0x4, PT ;  /* 0x000000040500780c */ /* 0x000fe20003f04070 */
[----:B------:R-:W-:Y:S01]  /*fb20*/  BSSY B1, `(.L_x_310) ;  /* 0x000006d000017945 */ /* 0x000fe20003800000 */
[----:B------:R-:W-:Y:S01]  /*fb30*/  IMAD.MOV.U32 R7, RZ, RZ, -0x1 ;  /* 0xffffffffff077424 */ /* 0x000fe200078e00ff */
[----:B------:R-:W-:-:S02]  /*fb40*/  PRMT R11, RZ, 0x7610, R11 ;  /* 0x00007610ff0b7816 */ /* 0x000fc4000000000b */
[----:B------:R-:W-:Y:S01]  /*fb50*/  ISETP.LT.U32.AND P0, PT, R6, 0x5, P0 ;  /* 0x000000050600780c */ /* 0x000fe20000701070 */
[----:B------:R-:W-:Y:S01]  /*fb60*/  IMAD.MOV.U32 R6, RZ, RZ, -0x1 ;  /* 0xffffffffff067424 */ /* 0x000fe200078e00ff */
[----:B------:R-:W0:Y:S01]  /*fb70*/  @P1 S2R R3, SR_CgaCtaId ;  /* 0x0000000000031919 */ /* 0x000e220000008800 */
[----:B------:R-:W-:Y:S02]  /*fb80*/  @P1 MOV R2, 0x400 ;  /* 0x0000040000021802 */ /* 0x000fe40000000f00 */
[----:B------:R-:W-:Y:S02]  /*fb90*/  PLOP3.LUT P2, PT, PT, PT, UP0, 0x80, 0x0 ;  /* 0x000000000000781c */ /* 0x000fe40003f4f008 */
[----:B0-----:R-:W-:Y:S01]  /*fba0*/  @P1 LEA R4, R3, R2, 0x18 ;  /* 0x0000000203041211 */ /* 0x001fe200078ec0ff */
[----:B------:R-:W-:Y:S01]  /*fbb0*/  IMAD.WIDE.U32 R2, R5, -0x33333333, RZ ;  /* 0xcccccccd05027825 */ /* 0x000fe200078e00ff */
[----:B------:R-:W-:Y:S02]  /*fbc0*/  SEL R2, RZ, 0x1, !P0 ;  /* 0x00000001ff027807 */ /* 0x000fe40004000000 */
[----:B------:R0:W-:Y:S02]  /*fbd0*/  @P1 SYNCS.ARRIVE.TRANS64.A1T0 RZ, [R4+URZ+0x68], RZ ;  /* 0x000068ff04ff19a7 */ /* 0x0001e4000810003f */
[----:B------:R-:W-:-:S02]  /*fbe0*/  LOP3.LUT R9, R9, R2, RZ, 0x3c, !PT ;  /* 0x0000000209097212 */ /* 0x000fc400078e3cff */
[----:B------:R-:W-:Y:S02]  /*fbf0*/  PRMT R2, RZ, 0x7610, R2 ;  /* 0x00007610ff027816 */ /* 0x000fe40000000002 */
[----:B0-----:R-:W-:-:S04]  /*fc00*/  SHF.R.U32.HI R4, RZ, 0x2, R3 ;  /* 0x00000002ff047819 */ /* 0x001fc80000011603 */
[----:B------:R-:W-:Y:S01]  /*fc10*/  @P2 LOP3.LUT R9, R9, 0x1, R4, 0x78, !PT ;  /* 0x0000000109092812 */ /* 0x000fe200078e7804 */
[----:B------:R-:W-:Y:S02]  /*fc20*/  IMAD R12, R4, -0x5, R5 ;  /* 0xfffffffb040c7824 */ /* 0x000fe400078e0205 */
[----:B------:R-:W-:Y:S01]  /*fc30*/  IMAD.MOV.U32 R5, RZ, RZ, -0x1 ;  /* 0xffffffffff057424 */ /* 0x000fe200078e00ff */
[----:B---3--:R-:W-:-:S04]  /*fc40*/  IADD3 R14, P1, R14, UR22, RZ ;  /* 0x000000160e0e7c10 */ /* 0x008fc8000ff3e0ff */
[----:B--2---:R-:W-:Y:S01]  /*fc50*/  IADD3.X R17, R17, UR18, RZ, P1, !PT ;  /* 0x0000001211117c10 */ /* 0x004fe20008ffe4ff */
[----:B------:R0:W-:Y:S01]  /*fc60*/  STL [R1+0x84], R14 ;  /* 0x0000840e01007387 */ /* 0x0001e20000100800 */
[----:B------:R-:W-:-:S03]  /*fc70*/  ISETP.GE.U32.AND P0, PT, R14, UR8, PT ;  /* 0x000000080e007c0c */ /* 0x000fc6000bf06070 */
[----:B------:R0:W-:Y:S01]  /*fc80*/  STL [R1+0x80], R17 ;  /* 0x0000801101007387 */ /* 0x0001e20000100800 */
[----:B------:R-:W-:-:S13]  /*fc90*/  ISETP.GE.U32.AND.EX P0, PT, R17, UR9, PT, P0 ;  /* 0x0000000911007c0c */ /* 0x000fda000bf06100 */
[----:B0-----:R-:W-:Y:S05]  /*fca0*/  @P0 BRA `(.L_x_311) ;  /* 0x0000000400500947 */ /* 0x001fea0003800000 */
[----:B------:R-:W-:Y:S01]  /*fcb0*/  ULDC.64 UR8, c[0x0][0x628] ;  /* 0x00018a0000087ab9 */ /* 0x000fe20000000a00 */
[----:B------:R-:W0:Y:S01]  /*fcc0*/  S2R R13, SR_CTAID.X ;  /* 0x00000000000d7919 */ /* 0x000e220000002500 */
[----:B------:R-:W-:Y:S01]  /*fcd0*/  ISETP.NE.U32.AND P0, PT, RZ, UR8, PT ;  /* 0x00000008ff007c0c */ /* 0x000fe2000bf05070 */
[----:B------:R-:W-:Y:S01]  /*fce0*/  ULDC UR10, c[0x0][0x630] ;  /* 0x00018c00000a7ab9 */ /* 0x000fe20000000800 */
[----:B------:R-:W-:Y:S01]  /*fcf0*/  IMAD.MOV.U32 R2, RZ, RZ, R14 ;  /* 0x000000ffff027224 */ /* 0x000fe200078e000e */
[----:B------:R-:W1:Y:S01]  /*fd00*/  S2R R10, SR_CTAID.Y ;  /* 0x00000000000a7919 */ /* 0x000e620000002600 */
[----:B------:R-:W-:Y:S01]  /*fd10*/  ISETP.NE.AND.EX P0, PT, RZ, UR9, PT, P0 ;  /* 0x00000009ff007c0c */ /* 0x000fe2000bf05300 */
[----:B------:R-:W-:-:S12]  /*fd20*/  IMAD.MOV.U32 R3, RZ, RZ, R17 ;  /* 0x000000ffff037224 */ /* 0x000fd800078e0011 */
[----:B------:R-:W-:Y:S05]  /*fd30*/  @!P0 BRA `(.L_x_312) ;  /* 0x0000000000288947 */ /* 0x000fea0003800000 */
[----:B------:R-:W-:Y:S02]  /*fd40*/  ULDC UR7, c[0x0][0x634] ;  /* 0x00018d0000077ab9 */ /* 0x000fe40000000800 */
[----:B------:R-:W-:-:S05]  /*fd50*/  IADD3 R7, P0, R14, UR7, RZ ;  /* 0x000000070e077c10 */ /* 0x000fca000ff1e0ff */
[----:B------:R-:W-:-:S04]  /*fd60*/  IMAD.X R15, RZ, RZ, R17, P0 ;  /* 0x000000ffff0f7224 */ /* 0x000fc800000e0611 */
[----:B------:R-:W-:-:S04]  /*fd70*/  IMAD.WIDE.U32 R4, R15, UR8, RZ ;  /* 0x000000080f047c25 */ /* 0x000fc8000f8e00ff */
[----:B------:R-:W-:-:S04]  /*fd80*/  IMAD.WIDE.U32 R4, P0, R7, UR9, R4 ;  /* 0x0000000907047c25 */ /* 0x000fc8000f800004 */
[----:B------:R-:W-:-:S04]  /*fd90*/  IMAD.WIDE.U32 R6, R7, UR8, RZ ;  /* 0x0000000807067c25 */ /* 0x000fc8000f8e00ff */
[----:B------:R-:W-:Y:S01]  /*fda0*/  IMAD.X R3, RZ, RZ, RZ, P0 ;  /* 0x000000ffff037224 */ /* 0x000fe200000e06ff */
[----:B------:R-:W-:Y:S01]  /*fdb0*/  IADD3 RZ, P0, R7, R4, RZ ;  /* 0x0000000407ff7210 */ /* 0x000fe20007f1e0ff */
[----:B------:R-:W-:-:S04]  /*fdc0*/  IMAD.MOV.U32 R2, RZ, RZ, R5 ;  /* 0x000000ffff027224 */ /* 0x000fc800078e0005 */
[----:B------:R-:W-:-:S08]  /*fdd0*/  IMAD.WIDE.U32.X R2, R15, UR9, R2, P0 ;  /* 0x000000090f027c25 */ /* 0x000fd000080e0402 */
.L_x_312:
[--C-:B------:R-:W-:Y:S01]  /*fde0*/  SHF.R.U64 R6, R2, UR10, R3.reuse ;  /* 0x0000000a02067c19 */ /* 0x100fe20008001203 */
[----:B------:R-:W-:Y:S01]  /*fdf0*/  ULDC.64 UR8, c[0x0][0x620] ;  /* 0x0001880000087ab9 */ /* 0x000fe20000000a00 */
[----:B------:R-:W-:Y:S01]  /*fe00*/  SHF.R.U32.HI R2, RZ, UR10, R3 ;  /* 0x0000000aff027c19 */ /* 0x000fe20008011603 */
[----:B------:R-:W-:Y:S01]  /*fe10*/  IMAD.MOV.U32 R3, RZ, RZ, R17 ;  /* 0x000000ffff037224 */ /* 0x000fe200078e0011 */
[----:B------:R-:W-:Y:S01]  /*fe20*/  IADD3 R5, P0, RZ, -R6, RZ ;  /* 0x80000006ff057210 */ /* 0x000fe20007f1e0ff */
[----:B------:R-:W-:Y:S01]  /*fe30*/  ULDC UR7, c[0x0][0x150] ;  /* 0x0000540000077ab9 */ /* 0x000fe20000000800 */
[----:B0-----:R-:W-:Y:S01]  /*fe40*/  I2FP.F32.U32 R7, R13 ;  /* 0x0000000d00077245 */ /* 0x001fe20000201000 */
[----:B------:R-:W0:Y:S01]  /*fe50*/  LDC R18, c[0x0][0x144] ;  /* 0x00005100ff127b82 */ /* 0x000e220000000800 */
[----:B------:R-:W-:Y:S01]  /*fe60*/  ULDC.64 UR10, c[0x0][0x640] ;  /* 0x00019000000a7ab9 */ /* 0x000fe20000000a00 */
[----:B------:R-:W-:Y:S01]  /*fe70*/  IMAD.X R2, RZ, RZ, ~R2, P0 ;  /* 0x000000ffff027224 */ /* 0x000fe200000e0e02 */
[----:B------:R-:W-:-:S03]  /*fe80*/  ISETP.NE.U32.AND P0, PT, RZ, UR10, PT ;  /* 0x0000000aff007c0c */ /* 0x000fc6000bf05070 */
[----:B------:R-:W-:Y:S01]  /*fe90*/  IMAD R4, R2, UR8, RZ ;  /* 0x0000000802047c24 */ /* 0x000fe2000f8e02ff */
[----:B------:R-:W-:Y:S01]  /*fea0*/  ISETP.NE.AND.EX P0, PT, RZ, UR11, PT, P0 ;  /* 0x0000000bff007c0c */ /* 0x000fe2000bf05300 */
[----:B------:R-:W-:Y:S01]  /*feb0*/  IMAD.MOV.U32 R2, RZ, RZ, R14 ;  /* 0x000000ffff027224 */ /* 0x000fe200078e000e */
[----:B------:R-:W2:Y:S03]  /*fec0*/  LDC R15, c[0x0][0x148] ;  /* 0x00005200ff0f7b82 */ /* 0x000ea60000000800 */
[----:B------:R-:W-:Y:S01]  /*fed0*/  IMAD.WIDE.U32 R2, R5, UR8, R2 ;  /* 0x0000000805027c25 */ /* 0x000fe2000f8e0002 */
[----:B------:R-:W-:-:S03]  /*fee0*/  ULDC UR8, c[0x0][0x154] ;  /* 0x0000550000087ab9 */ /* 0x000fc60000000800 */
[----:B------:R-:W-:Y:S02]  /*fef0*/  IMAD R5, R5, UR9, R4 ;  /* 0x0000000905057c24 */ /* 0x000fe4000f8e0204 */
[----:B------:R-:W-:Y:S01]  /*ff00*/  FMUL R4, R7, UR7 ;  /* 0x0000000707047c20 */ /* 0x000fe20008400000 */
[----:B------:R-:W-:Y:S01]  /*ff10*/  ULDC UR7, c[0x0][0x618] ;  /* 0x0001860000077ab9 */ /* 0x000fe20000000800 */
[----:B------:R-:W-:Y:S01]  /*ff20*/  ULDC UR9, c[0x0][0x608] ;  /* 0x0001820000097ab9 */ /* 0x000fe20000000800 */
[----:B------:R-:W-:-:S03]  /*ff30*/  IMAD.IADD R3, R3, 0x1, R5 ;  /* 0x0000000103037824 */ /* 0x000fc600078e0205 */
[----:B------:R-:W3:Y:S02]  /*ff40*/  F2I.U32.TRUNC.NTZ R4, R4 ;  /* 0x0000000400047305 */ /* 0x000ee4000020f000 */
[----:B------:R-:W-:Y:S02]  /*ff50*/  SHF.R.U64 R7, R2, UR7, R3 ;  /* 0x0000000702077c19 */ /* 0x000fe40008001203 */
[----:B-1----:R-:W-:-:S05]  /*ff60*/  I2FP.F32.U32 R2, R10 ;  /* 0x0000000a00027245 */ /* 0x002fca0000201000 */
[----:B------:R-:W-:Y:S01]  /*ff70*/  FMUL R5, R2, UR8 ;  /* 0x0000000802057c20 */ /* 0x000fe20008400000 */
[----:B------:R-:W-:Y:S01]  /*ff80*/  SHF.R.U32.HI R2, RZ, UR7, R3 ;  /* 0x00000007ff027c19 */ /* 0x000fe20008011603 */
[----:B------:R-:W-:Y:S02]  /*ff90*/  ULDC UR7, c[0x0][0x658] ;  /* 0x0001960000077ab9 */ /* 0x000fe40000000800 */
[----:B------:R1:W4:Y:S01]  /*ffa0*/  F2I.U32.TRUNC.NTZ R19, R5 ;  /* 0x0000000500137305 */ /* 0x000322000020f000 */
[----:B------:R-:W-:Y:S01]  /*ffb0*/  SHF.R.U64 R16, R7, UR9, R2 ;  /* 0x0000000907107c19 */ /* 0x000fe20008001202 */
[----:B---3--:R-:W-:Y:S01]  /*ffc0*/  IMAD.MOV R4, RZ, RZ, -R4 ;  /* 0x000000ffff047224 */ /* 0x008fe200078e0a04 */
[----:B------:R-:W-:-:S03]  /*ffd0*/  SHF.R.U32.HI R3, RZ, UR9, R2 ;  /* 0x00000009ff037c19 */ /* 0x000fc60008011602 */
[----:B0-----:R-:W-:Y:S01]  /*ffe0*/  IMAD R13, R18, R4, R13 ;  /* 0x00000004120d7224 */ /* 0x001fe200078e020d */
[--C-:B------:R-:W-:Y:S02]  /*fff0*/  SHF.R.U64 R14, R16, UR7, R3.reuse ;  /* 0x00000007100e7c19 */ /* 0x100fe40008001203 */
[----:B------:R-:W-:-:S03]  /*10000*/  SHF.R.U32.HI R17, RZ, UR7, R3 ;  /* 0x00000007ff117c19 */ /* 0x000fc60008011603 */
[----:B------:R-:W-:Y:S02]  /*10010*/  IMAD.MOV.U32 R2, RZ, RZ, R14 ;  /* 0x000000ffff027224 */ /* 0x000fe400078e000e */
[----:B------:R-:W-:Y:S01]  /*10020*/  IMAD.MOV.U32 R3, RZ, RZ, R17 ;  /* 0x000000ffff037224 */ /* 0x000fe200078e0011 */
[----:B-12-4-:R-:W-:Y:S06]  /*10030*/  @!P0 BRA `(.L_x_313) ;  /* 0x0000000000288947 */ /* 0x016fec0003800000 */
[----:B------:R-:W-:Y:S02]  /*10040*/  ULDC UR7, c[0x0][0x64c] ;  /* 0x0001930000077ab9 */ /* 0x000fe40000000800 */
[----:B------:R-:W-:-:S05]  /*10050*/  IADD3 R3, P0, R14, UR7, RZ ;  /* 0x000000070e037c10 */ /* 0x000fca000ff1e0ff */
[----:B------:R-:W-:-:S04]  /*10060*/  IMAD.X R17, RZ, RZ, R17, P0 ;  /* 0x000000ffff117224 */ /* 0x000fc800000e0611 */
[----:B------:R-:W-:-:S04]  /*10070*/  IMAD.WIDE.U32 R4, R17, UR10, RZ ;  /* 0x0000000a11047c25 */ /* 0x000fc8000f8e00ff */
[----:B------:R-:W-:-:S04]  /*10080*/  IMAD.WIDE.U32 R4, P0, R3, UR11, R4 ;  /* 0x0000000b03047c25 */ /* 0x000fc8000f800004 */
[----:B------:R-:W-:-:S04]  /*10090*/  IMAD.WIDE.U32 R2, R3, UR10, RZ ;  /* 0x0000000a03027c25 */ /* 0x000fc8000f8e00ff */
[----:B------:R-:W-:Y:S01]  /*100a0*/  IMAD.MOV.U32 R2, RZ, RZ, R5 ;  /* 0x000000ffff027224 */ /* 0x000fe200078e0005 */
[----:B------:R-:W-:Y:S01]  /*100b0*/  IADD3 RZ, P1, R3, R4, RZ ;  /* 0x0000000403ff7210 */ /* 0x000fe20007f3e0ff */
[----:B------:R-:W-:-:S04]  /*100c0*/  IMAD.X R3, RZ, RZ, RZ, P0 ;  /* 0x000000ffff037224 */ /* 0x000fc800000e06ff */
[----:B------:R-:W-:-:S08]  /*100d0*/  IMAD.WIDE.U32.X R2, R17, UR11, R2, P1 ;  /* 0x0000000b11027c25 */ /* 0x000fd000088e0402 */
.L_x_313:
[----:B------:R-:W-:Y:S01]  /*100e0*/  ULDC UR7, c[0x0][0x648] ;  /* 0x0001920000077ab9 */ /* 0x000fe20000000800 */
[----:B------:R-:W-:Y:S01]  /*100f0*/  LOP3.LUT R16, R16, UR6, RZ, 0xc0, !PT ;  /* 0x0000000610107c12 */ /* 0x000fe2000f8ec0ff */
[----:B------:R-:W-:Y:S01]  /*10100*/  IMAD.MOV R19, RZ, RZ, -R19 ;  /* 0x000000ffff137224 */ /* 0x000fe200078e0a13 */
[----:B------:R-:W-:Y:S01]  /*10110*/  SHF.R.U64 R3, R2, UR7, R3 ;  /* 0x0000000702037c19 */ /* 0x000fe20008001203 */
[----:B------:R-:W-:Y:S01]  /*10120*/  ULDC UR7, c[0x0][0x638] ;  /* 0x00018e0000077ab9 */ /* 0x000fe20000000800 */
[----:B------:R-:W-:Y:S01]  /*10130*/  LOP3.LUT R7, R7, UR4, RZ, 0xc0, !PT ;  /* 0x0000000407077c12 */ /* 0x000fe2000f8ec0ff */
[----:B------:R-:W-:Y:S01]  /*10140*/  @P4 IMAD R13, R15, R19, R10 ;  /* 0x000000130f0d4224 */ /* 0x000fe200078e020a */
[----:B------:R-:W-:Y:S01]  /*10150*/  ULDC UR8, c[0x0][0x610] ;  /* 0x0001840000087ab9 */ /* 0x000fe20000000800 */
[----:B------:R-:W-:Y:S02]  /*10160*/  IMAD.MOV R5, RZ, RZ, -R3 ;  /* 0x000000ffff057224 */ /* 0x000fe400078e0a03 */
[----:B------:R-:W-:-:S02]  /*10170*/  IMAD R16, R3, UR5, R16 ;  /* 0x0000000503107c24 */ /* 0x000fc4000f8e0210 */
[----:B------:R-:W-:Y:S01]  /*10180*/  IMAD R14, R5, UR7, R14 ;  /* 0x00000007050e7c24 */ /* 0x000fe2000f8e020e */
[----:B------:R-:W-:Y:S01]  /*10190*/  ULDC UR7, c[0x0][0x600] ;  /* 0x0001800000077ab9 */ /* 0x000fe20000000800 */
[----:B------:R-:W-:Y:S02]  /*101a0*/  IMAD R13, R16, UR8, R13 ;  /* 0x00000008100d7c24 */ /* 0x000fe4000f8e020d */
[----:B------:R-:W-:Y:S02]  /*101b0*/  IMAD R14, R14, UR7, R7 ;  /* 0x000000070e0e7c24 */ /* 0x000fe4000f8e0207 */
[----:B------:R-:W-:-:S03]  /*101c0*/  IMAD.MOV.U32 R2, RZ, RZ, 0x1 ;  /* 0x00000001ff027424 */ /* 0x000fc600078e00ff */
[----:B------:R-:W-:Y:S02]  /*101d0*/  SEL R7, R14, R13, !P4 ;  /* 0x0000000d0e077207 */ /* 0x000fe40006000000 */
[----:B------:R-:W-:-:S07]  /*101e0*/  SEL R5, R13, R14, !P4 ;  /* 0x0000000e0d057207 */ /* 0x000fce0006000000 */
.L_x_311:
[----:B------:R-:W-:Y:S05]  /*101f0*/  BSYNC B1 ;  /* 0x0000000000017941 */ /* 0x000fea0003800000 */
.L_x_310:
[----:B------:R-:W-:-:S13]  /*10200*/  LOP3.LUT P0, RZ, R2, 0xff, RZ, 0xc0, !PT ;  /* 0x000000ff02ff7812 */ /* 0x000fda000780c0ff */
[----:B------:R-:W-:Y:S05]  /*10210*/  @P0 BRA `(.L_x_314) ;  /* 0xfffffff400240947 */ /* 0x000fea000383ffff */
[----:B------:R-:W-:Y:S05]  /*10220*/  BSYNC B0 ;  /* 0x0000000000007941 */ /* 0x000fea0003800000 */
.L_x_303:
[----:B------:R-:W-:-:S03]  /*10230*/  UMOV UR7, 0xffffffff ;  /* 0xffffffff00077882 */ /* 0x000fc60000000000 */
[----:B------:R-:W-:Y:S05]  /*10240*/  BRA.DIV UR7, `(.L_x_315) ;  /* 0x00000006074c7947 */ /* 0x000fea000b800000 */
[----:B------:R-:W-:-:S13]  /*10250*/  ELECT P0, URZ, PT ;  /* 0x00000000003f782f */ /* 0x000fda0003800000 */
.L_x_330:
[----:B------:R-:W-:Y:S04]  /*10260*/  BSSY B0, `(.L_x_316) ;  /* 0x0000035000007945 */ /* 0x000fe80003800000 */
[----:B------:R-:W-:Y:S05]  /*10270*/  @!P0 BRA `(.L_x_317) ;  /* 0x0000000000cc8947 */ /* 0x000fea0003800000 */
[----:B------:R-:W-:-:S04]  /*10280*/  ULOP3.LUT UR7, UR13, 0x2, URZ, 0xfc, !UPT ;  /* 0x000000020d077892 */ /* 0x000fc8000f8efc3f */
[----:B------:R-:W-:-:S06]  /*10290*/  UISETP.NE.AND UP0, UPT, UR7, 0x3, UPT ;  /* 0x000000030700788c */ /* 0x000fcc000bf05270 */
[----:B------:R-:W-:-:S13]  /*102a0*/  PLOP3.LUT P0, PT, PT, PT, UP0, 0x80, 0x0 ;  /* 0x000000000000781c */ /* 0x000fda0003f0f008 */
[----:B------:R-:W-:Y:S05]  /*102b0*/  @!P0 BRA `(.L_x_318) ;  /* 0x0000000000048947 */ /* 0x000fea0003800000 */
[----:B------:R-:W-:Y:S01]  /*102c0*/  BPT.TRAP 0x1 ;  /* 0x000000040000795c */ /* 0x000fe20000300000 */
.L_x_318:
[----:B------:R-:W0:Y:S01]  /*102d0*/  S2R R3, SR_CgaCtaId ;  /* 0x0000000000037919 */ /* 0x000e220000008800 */
[----:B------:R-:W-:Y:S02]  /*102e0*/  MOV R0, 0x400 ;  /* 0x0000040000007802 */ /* 0x000fe40000000f00 */
[----:B------:R-:W-:Y:S02]  /*102f0*/  SHF.L.U32 R2, R9, 0x1f, RZ ;  /* 0x0000001f09027819 */ /* 0x000fe400000006ff */
[----:B0-----:R-:W-:-:S05]  /*10300*/  LEA R3, R3, R0, 0x18 ;  /* 0x0000000003037211 */ /* 0x001fca00078ec0ff */
[----:B------:R-:W-:-:S04]  /*10310*/  VIADD R3, R3, 0x28 ;  /* 0x0000002803037836 */ /* 0x000fc80000000000 */
[C---:B------:R-:W-:Y:S02]  /*10320*/  IMAD R5, R12.reuse, 0x8, R3 ;  /* 0x000000080c057824 */ /* 0x040fe400078e0203 */
[----:B------:R-:W-:Y:S02]  /*10330*/  VIADD R12, R12, 0x1 ;  /* 0x000000010c0c7836 */ /* 0x000fe40000000000 */
[----:B------:R-:W0:Y:S03]  /*10340*/  SYNCS.PHASECHK.TRANS64.TRYWAIT P0, [R5+URZ], R2 ;  /* 0x00000002050075a7 */ /* 0x000e26000800017f */
[----:B------:R-:W-:-:S04]  /*10350*/  ISETP.NE.AND P1, PT, R12, 0x5, PT ;  /* 0x000000050c00780c */ /* 0x000fc80003f25270 */
[----:B------:R-:W-:Y:S02]  /*10360*/  SEL R0, RZ, 0x1, P1 ;  /* 0x00000001ff007807 */ /* 0x000fe40000800000 */
[----:B------:R-:W-:Y:S02]  /*10370*/  SEL R12, R12, RZ, P1 ;  /* 0x000000ff0c0c7207 */ /* 0x000fe40000800000 */
[----:B------:R-:W-:-:S03]  /*10380*/  LOP3.LUT R9, R9, R0, RZ, 0x3c, !PT ;  /* 0x0000000009097212 */ /* 0x000fc600078e3cff */
[----:B------:R-:W-:Y:S01]  /*10390*/  IMAD R7, R12, 0x8, R3 ;  /* 0x000000080c077824 */ /* 0x000fe200078e0203 */
[----:B------:R-:W-:Y:S01]  /*103a0*/  SHF.L.U32 R4, R9, 0x1f, RZ ;  /* 0x0000001f09047819 */ /* 0x000fe200000006ff */
[----:B0-----:R-:W-:Y:S06]  /*103b0*/  @!P0 BRA `(.L_x_319) ;  /* 0x0000000400108947 */ /* 0x001fec0003800000 */
.L_x_331:
[----:B------:R-:W1:Y:S01]  /*103c0*/  SYNCS.PHASECHK.TRANS64.TRYWAIT P0, [R7+URZ], R4 ;  /* 0x00000004070075a7 */ /* 0x000e62000800017f */
[----:B------:R-:W-:-:S05]  /*103d0*/  VIADD R0, R12, 0x1 ;  /* 0x000000010c007836 */ /* 0x000fca0000000000 */
[----:B------:R-:W-:-:S04]  /*103e0*/  ISETP.NE.AND P1, PT, R0, 0x5, PT ;  /* 0x000000050000780c */ /* 0x000fc80003f25270 */
[----:B0-----:R-:W-:Y:S02]  /*103f0*/  SEL R2, RZ, 0x1, P1 ;  /* 0x00000001ff027807 */ /* 0x001fe40000800000 */
[----:B------:R-:W-:Y:S02]  /*10400*/  SEL R0, R0, RZ, P1 ;  /* 0x000000ff00007207 */ /* 0x000fe40000800000 */
[----:B------:R-:W-:-:S03]  /*10410*/  LOP3.LUT R9, R9, R2, RZ, 0x3c, !PT ;  /* 0x0000000209097212 */ /* 0x000fc600078e3cff */
[----:B------:R-:W-:Y:S01]  /*10420*/  IMAD R6, R0, 0x8, R3 ;  /* 0x0000000800067824 */ /* 0x000fe200078e0203 */
[----:B------:R-:W-:Y:S01]  /*10430*/  SHF.L.U32 R5, R9, 0x1f, RZ ;  /* 0x0000001f09057819 */ /* 0x000fe200000006ff */
[----:B-1----:R-:W-:Y:S06]  /*10440*/  @!P0 BRA `(.L_x_320) ;  /* 0x0000000400008947 */ /* 0x002fec0003800000 */
.L_x_332:
[----:B------:R-:W1:Y:S01]  /*10450*/  SYNCS.PHASECHK.TRANS64.TRYWAIT P0, [R6+URZ], R5 ;  /* 0x00000005060075a7 */ /* 0x000e62000800017f */
[----:B------:R-:W-:-:S05]  /*10460*/  VIADD R0, R0, 0x1 ;  /* 0x0000000100007836 */ /* 0x000fca0000000000 */
[----:B------:R-:W-:-:S04]  /*10470*/  ISETP.NE.AND P1, PT, R0, 0x5, PT ;  /* 0x000000050000780c */ /* 0x000fc80003f25270 */
[----:B------:R-:W-:Y:S02]  /*10480*/  SEL R2, RZ, 0x1, P1 ;  /* 0x00000001ff027807 */ /* 0x000fe40000800000 */
[----:B------:R-:W-:Y:S02]  /*10490*/  SEL R0, R0, RZ, P1 ;  /* 0x000000ff00007207 */ /* 0x000fe40000800000 */
[----:B------:R-:W-:-:S03]  /*104a0*/  LOP3.LUT R9, R9, R2, RZ, 0x3c, !PT ;  /* 0x0000000209097212 */ /* 0x000fc600078e3cff */
[----:B0-----:R-:W-:Y:S01]  /*104b0*/  IMAD R7, R0, 0x8, R3 ;  /* 0x0000000800077824 */ /* 0x001fe200078e0203 */
[----:B------:R-:W-:Y:S01]  /*104c0*/  SHF.L.U32 R4, R9, 0x1f, RZ ;  /* 0x0000001f09047819 */ /* 0x000fe200000006ff */
[----:B-1----:R-:W-:Y:S06]  /*104d0*/  @!P0 BRA `(.L_x_321) ;  /* 0x0000000000f08947 */ /* 0x002fec0003800000 */
.L_x_333:
[----:B------:R-:W1:Y:S01]  /*104e0*/  SYNCS.PHASECHK.TRANS64.TRYWAIT P0, [R7+URZ], R4 ;  /* 0x00000004070075a7 */ /* 0x000e62000800017f */
[----:B------:R-:W-:-:S05]  /*104f0*/  VIADD R0, R0, 0x1 ;  /* 0x0000000100007836 */ /* 0x000fca0000000000 */
[----:B------:R-:W-:-:S04]  /*10500*/  ISETP.NE.AND P1, PT, R0, 0x5, PT ;  /* 0x000000050000780c */ /* 0x000fc80003f25270 */
[----:B------:R-:W-:Y:S02]  /*10510*/  SEL R2, RZ, 0x1, P1 ;  /* 0x00000001ff027807 */ /* 0x000fe40000800000 */
[----:B------:R-:W-:Y:S02]  /*10520*/  SEL R0, R0, RZ, P1 ;  /* 0x000000ff00007207 */ /* 0x000fe40000800000 */
[----:B------:R-:W-:Y:S01]  /*10530*/  LOP3.LUT R2, R9, R2, RZ, 0x3c, !PT ;  /* 0x0000000209027212 */ /* 0x000fe200078e3cff */
[----:B-1----:R-:W-:Y:S06]  /*10540*/  @!P0 BRA `(.L_x_322) ;  /* 0x0000000000e88947 */ /* 0x002fec0003800000 */
.L_x_334:
[----:B------:R-:W-:Y:S01]  /*10550*/  IMAD R3, R0, 0x8, R3 ;  /* 0x0000000800037824 */ /* 0x000fe200078e0203 */
[----:B------:R-:W-:-:S07]  /*10560*/  SHF.L.U32 R0, R2, 0x1f, RZ ;  /* 0x0000001f02007819 */ /* 0x000fce00000006ff */
.L_x_323:
[----:B--2---:R2:W3:Y:S02]  /*10570*/  SYNCS.PHASECHK.TRANS64.TRYWAIT P0, [R3+URZ], R0 ;  /* 0x00000000030075a7 */ /* 0x0044e4000800017f */
[----:B---3--:R-:W-:Y:S05]  /*10580*/  @!P0 NANOSLEEP.SYNCS 0x989680 ;  /* 0x009896800000895d */ /* 0x008fea0003900000 */
[----:B------:R-:W3:Y:S02]  /*10590*/  @!P0 SYNCS.PHASECHK.TRANS64 P0, [R3+URZ], R0 ;  /* 0x00000000030085a7 */ /* 0x000ee4000800007f */
[----:B---3--:R-:W-:Y:S05]  /*105a0*/  @!P0 BRA `(.L_x_323) ;  /* 0xfffffffc00f08947 */ /* 0x008fea000383ffff */
.L_x_317:
[----:B------:R-:W-:Y:S05]  /*105b0*/  BSYNC B0 ;  /* 0x0000000000007941 */ /* 0x000fea0003800000 */
.L_x_316:
[----:B------:R-:W-:Y:S05]  /*105c0*/  EXIT ;  /* 0x000000000000794d */ /* 0x000fea0003800000 */
.L_x_21:
[----:B-1----:R-:W-:-:S04]  /*105d0*/  IMAD.U32 R3, RZ, RZ, UR6 ;  /* 0x00000006ff037e24 */ /* 0x002fc8000f8e00ff */
[----:B------:R1:W2:Y:S03]  /*105e0*/  SYNCS.PHASECHK.TRANS64.TRYWAIT P0, [R3+URZ], R0 ;  /* 0x00000000030075a7 */ /* 0x0002a6000800017f */
[----:B--2---:R-:W-:Y:S05]  /*105f0*/  @!P0 NANOSLEEP.SYNCS 0x989680 ;  /* 0x009896800000895d */ /* 0x004fea0003900000 */
[----:B------:R-:W2:Y:S02]  /*10600*/  @!P0 SYNCS.PHASECHK.TRANS64 P0, [R3+URZ], R0 ;  /* 0x00000000030085a7 */ /* 0x000ea4000800007f */
[----:B--2---:R-:W-:Y:S05]  /*10610*/  @!P0 BRA `(.L_x_21) ;  /* 0xfffffffc00ec8947 */ /* 0x004fea000383ffff */
[----:B------:R-:W-:Y:S05]  /*10620*/  BRA `(.L_x_20) ;  /* 0xffffff1800087947 */ /* 0x000fea000383ffff */
.L_x_27:
[----:B-----5:R1:W-:Y:S02]  /*10630*/  STL [R1+0x90], R0 ;  /* 0x0000900001007387 */ /* 0x0203e40000100800 */
[----:B-1----:R-:W-:-:S04]  /*10640*/  IMAD.U32 R0, RZ, RZ, UR16 ;  /* 0x00000010ff007e24 */ /* 0x002fc8000f8e00ff */
[----:B------:R1:W2:Y:S03]  /*10650*/  SYNCS.PHASECHK.TRANS64.TRYWAIT P0, [R0+URZ], R229 ;  /* 0x000000e5000075a7 */ /* 0x0002a6000800017f */
[----:B--2---:R-:W-:Y:S05]  /*10660*/  @!P0 NANOSLEEP.SYNCS 0x989680 ;  /* 0x009896800000895d */ /* 0x004fea0003900000 */
[----:B------:R1:W2:Y:S02]  /*10670*/  @!P0 SYNCS.PHASECHK.TRANS64 P0, [R0+URZ], R229 ;  /* 0x000000e5000085a7 */ /* 0x0002a4000800007f */
[----:B-1----:R1:W5:Y:S02]  /*10680*/  LDL.LU R0, [R1+0x90] ;  /* 0x0000900001007983 */ /* 0x0023640000300800 */
[----:B-12---:R-:W-:Y:S05]  /*10690*/  @!P0 BRA `(.L_x_27) ;  /* 0xfffffffc00e48947 */ /* 0x006fea000383ffff */
[----:B------:R-:W-:Y:S05]  /*106a0*/  BRA `(.L_x_26) ;  /* 0xffffff28009c7947 */ /* 0x000fea000383ffff */
.L_x_304:
[----:B------:R-:W-:Y:S01]  /*106b0*/  BSSY B1, `(.L_x_324) ;  /* 0x0000006000017945 */ /* 0x000fe20003800000 */
[----:B------:R-:W-:-:S07]  /*106c0*/  IMAD.MOV.U32 R2, RZ, RZ, -0x1 ;  /* 0xffffffffff027424 */ /* 0x000fce00078e00ff */
[----:B------:R-:W-:Y:S05]  /*106d0*/  WARPSYNC.COLLECTIVE R2, `(.L_x_325) ;  /* 0x00000000020c7348 */ /* 0x000fea0003c00000 */
[----:B------:R-:W-:Y:S02]  /*106e0*/  ELECT P0, UR62, PT ;  /* 0x00000000003e782f */ /* 0x000fe40003800000 */
[----:B------:R-:W-:Y:S01]  /*106f0*/  MOV R2, UR62 ;  /* 0x0000003e00027c02 */ /* 0x000fe20008000f00 */
[----:B------:R-:W-:Y:S10]  /*10700*/  ENDCOLLECTIVE ;  /* 0x000000000000791b */ /* 0x000ff40003800000 */
.L_x_325:
[----:B------:R-:W-:Y:S05]  /*10710*/  BSYNC B1 ;  /* 0x0000000000017941 */ /* 0x000fea0003800000 */
.L_x_324:
[----:B------:R-:W-:Y:S05]  /*10720*/  BRA `(.L_x_326) ;  /* 0xffffffec00ec7947 */ /* 0x000fea000383ffff */
.L_x_307:
[----:B0-----:R0:W2:Y:S02]  /*10730*/  SYNCS.PHASECHK.TRANS64.TRYWAIT P0, [R13+URZ+0x28], R4 ;  /* 0x000028040d0075a7 */ /* 0x0010a4000800017f */
[----:B--2---:R-:W-:Y:S05]  /*10740*/  @!P0 NANOSLEEP.SYNCS 0x989680 ;  /* 0x009896800000895d */ /* 0x004fea0003900000 */
[----:B------:R-:W2:Y:S02]  /*10750*/  @!P0 SYNCS.PHASECHK.TRANS64 P0, [R13+URZ+0x28], R4 ;  /* 0x000028040d0085a7 */ /* 0x000ea4000800007f */
[----:B--2---:R-:W-:Y:S05]  /*10760*/  @!P0 BRA `(.L_x_307) ;  /* 0xfffffffc00f08947 */ /* 0x004fea000383ffff */
[----:B------:R-:W-:Y:S05]  /*10770*/  BRA `(.L_x_327) ;  /* 0xfffffff000287947 */ /* 0x000fea000383ffff */
.L_x_315:
[----:B------:R-:W-:Y:S01]  /*10780*/  BSSY B0, `(.L_x_328) ;  /* 0x0000006000007945 */ /* 0x000fe20003800000 */
[----:B------:R-:W-:-:S07]  /*10790*/  IMAD.MOV.U32 R2, RZ, RZ, -0x1 ;  /* 0xffffffffff027424 */ /* 0x000fce00078e00ff */
[----:B------:R-:W-:Y:S05]  /*107a0*/  WARPSYNC.COLLECTIVE R2, `(.L_x_329) ;  /* 0x00000000020c7348 */ /* 0x000fea0003c00000 */
[----:B------:R-:W-:Y:S02]  /*107b0*/  ELECT P0, UR62, PT ;  /* 0x00000000003e782f */ /* 0x000fe40003800000 */
[----:B------:R-:W-:Y:S01]  /*107c0*/  MOV R2, UR62 ;  /* 0x0000003e00027c02 */ /* 0x000fe20008000f00 */
[----:B------:R-:W-:Y:S10]  /*107d0*/  ENDCOLLECTIVE ;  /* 0x000000000000791b */ /* 0x000ff40003800000 */
.L_x_329:
[----:B------:R-:W-:Y:S05]  /*107e0*/  BSYNC B0 ;  /* 0x0000000000007941 */ /* 0x000fea0003800000 */
.L_x_328:
[----:B------:R-:W-:Y:S05]  /*107f0*/  BRA `(.L_x_330) ;  /* 0xfffffff800987947 */ /* 0x000fea000383ffff */
.L_x_319:
[----:B0-----:R0:W1:Y:S02]  /*10800*/  SYNCS.PHASECHK.TRANS64.TRYWAIT P0, [R5+URZ], R2 ;  /* 0x00000002050075a7 */ /* 0x001064000800017f */
[----:B-1----:R-:W-:Y:S05]  /*10810*/  @!P0 NANOSLEEP.SYNCS 0x989680 ;  /* 0x009896800000895d */ /* 0x002fea0003900000 */
[----:B------:R-:W1:Y:S02]  /*10820*/  @!P0 SYNCS.PHASECHK.TRANS64 P0, [R5+URZ], R2 ;  /* 0x00000002050085a7 */ /* 0x000e64000800007f */
[----:B-1----:R-:W-:Y:S05]  /*10830*/  @!P0 BRA `(.L_x_319) ;  /* 0xfffffffc00f08947 */ /* 0x002fea000383ffff */
[----:B------:R-:W-:Y:S05]  /*10840*/  BRA `(.L_x_331) ;  /* 0xfffffff800dc7947 */ /* 0x000fea000383ffff */
.L_x_320:
[----:B0-----:R0:W1:Y:S02]  /*10850*/  SYNCS.PHASECHK.TRANS64.TRYWAIT P0, [R7+URZ], R4 ;  /* 0x00000004070075a7 */ /* 0x001064000800017f */
[----:B-1----:R-:W-:Y:S05]  /*10860*/  @!P0 NANOSLEEP.SYNCS 0x989680 ;  /* 0x009896800000895d */ /* 0x002fea0003900000 */
[----:B------:R-:W1:Y:S02]  /*10870*/  @!P0 SYNCS.PHASECHK.TRANS64 P0, [R7+URZ], R4 ;  /* 0x00000004070085a7 */ /* 0x000e64000800007f */
[----:B-1----:R-:W-:Y:S05]  /*10880*/  @!P0 BRA `(.L_x_320) ;  /* 0xfffffffc00f08947 */ /* 0x002fea000383ffff */
[----:B------:R-:W-:Y:S05]  /*10890*/  BRA `(.L_x_332) ;  /* 0xfffffff800ec7947 */ /* 0x000fea000383ffff */
.L_x_321:
[----:B0-----:R0:W1:Y:S02]  /*108a0*/  SYNCS.PHASECHK.TRANS64.TRYWAIT P0, [R6+URZ], R5 ;  /* 0x00000005060075a7 */ /* 0x001064000800017f */
[----:B-1----:R-:W-:Y:S05]  /*108b0*/  @!P0 NANOSLEEP.SYNCS 0x989680 ;  /* 0x009896800000895d */ /* 0x002fea0003900000 */
[----:B------:R-:W1:Y:S02]  /*108c0*/  @!P0 SYNCS.PHASECHK.TRANS64 P0, [R6+URZ], R5 ;  /* 0x00000005060085a7 */ /* 0x000e64000800007f */
[----:B-1----:R-:W-:Y:S05]  /*108d0*/  @!P0 BRA `(.L_x_321) ;  /* 0xfffffffc00f08947 */ /* 0x002fea000383ffff */
[----:B------:R-:W-:Y:S05]  /*108e0*/  BRA `(.L_x_333) ;  /* 0xfffffff800fc7947 */ /* 0x000fea000383ffff */
.L_x_322:
[----:B-1----:R1:W2:Y:S02]  /*108f0*/  SYNCS.PHASECHK.TRANS64.TRYWAIT P0, [R7+URZ], R4 ;  /* 0x00000004070075a7 */ /* 0x0022a4000800017f */
[----:B--2---:R-:W-:Y:S05]  /*10900*/  @!P0 NANOSLEEP.SYNCS 0x989680 ;  /* 0x009896800000895d */ /* 0x004fea0003900000 */
[----:B------:R-:W2:Y:S02]  /*10910*/  @!P0 SYNCS.PHASECHK.TRANS64 P0, [R7+URZ], R4 ;  /* 0x00000004070085a7 */ /* 0x000ea4000800007f */
[----:B--2---:R-:W-:Y:S05]  /*10920*/  @!P0 BRA `(.L_x_322) ;  /* 0xfffffffc00f08947 */ /* 0x004fea000383ffff */
[----:B------:R-:W-:Y:S05]  /*10930*/  BRA `(.L_x_334) ;  /* 0xfffffffc00047947 */ /* 0x000fea000383ffff */
.L_x_335:
[----:B------:R-:W-:-:S00]  /*10940*/  BRA `(.L_x_335) ;  /* 0xfffffffc00fc7947 */ /* 0x000fc0000383ffff */
[----:B------:R-:W-:-:S00]  /*10950*/  NOP ;  /* 0x0000000000007918 */ /* 0x000fc00000000000 */
        /* <DEDUP_REMOVED lines=10> */
.L_x_336:


//--------------------- .nv.shared._ZN7cutlass13device_kernelINS_4gemm6kernel13GemmUniversalIN4cute5tupleIJiiiiEEENS1_10collective13CollectiveMmaINS1_37MainloopSm90TmaGmmaWarpSpecializedFP8ILi5ENS5_IJNS4_1CILi2EEENSA_ILi1EEESC_EEENS1_35KernelTmaWarpSpecializedCooperativeEEENS5_IJNSA_ILi256EEENSA_ILi128EEENSA_ILi64EEEEEENS_12float_e5m2_tENS5_IJlSC_lEEESK_SL_NS4_8TiledMMAINS4_8MMA_AtomIJNS4_4SM904GMMA31MMA_64x128x32_F32E5M2E5M2_SS_TNILNSP_7ScaleInE1ELSR_1EEEEEENS4_6LayoutISD_NS5_IJSC_NSA_ILi0EEESV_EEEEENS5_IJNS4_10UnderscoreESY_SY_EEEEENS4_13SM90_TMA_LOADENS4_14ComposedLayoutINS4_7SwizzleILi2ELi4ELi3EEENS4_18smem_ptr_flag_bitsILi8EEENSU_INS5_IJNSA_ILi8EEESI_EEENS5_IJSI_SC_EEEEEEEvNS4_8identityENS4_23SM90_TMA_LOAD_MULTICASTES1B_vS1C_EENS_8epilogue10collective6detail29Sm90TmaWarpSpecializedAdapterINS1G_15DefaultEpilogueISK_SL_SL_NS1F_6thread17LinearCombinationISK_Li1EffLNS1K_9ScaleType4KindE0ELNS_15FloatRoundStyleE2ESK_EENS1_15EpilogueDefaultEEEEEvvEEEEvNT_6ParamsE --------------------------
	.section	.nv.shared._ZN7cutlass13device_kernelINS_4gemm6kernel13GemmUniversalIN4cute5tupleIJiiiiEEENS1_10collective13CollectiveMmaINS1_37MainloopSm90TmaGmmaWarpSpecializedFP8ILi5ENS5_IJNS4_1CILi2EEENSA_ILi1EEESC_EEENS1_35KernelTmaWarpSpecializedCooperativeEEENS5_IJNSA_ILi256EEENSA_ILi128EEENSA_ILi64EEEEEENS_12float_e5m2_tENS5_IJlSC_lEEESK_SL_NS4_8TiledMMAINS4_8MMA_AtomIJNS4_4SM904GMMA31MMA_64x128x32_F32E5M2E5M2_SS_TNILNSP_7ScaleInE1ELSR_1EEEEEENS4_6LayoutISD_NS5_IJSC_NSA_ILi0EEESV_EEEEENS5_IJNS4_10UnderscoreESY_SY_EEEEENS4_13SM90_TMA_LOADENS4_14ComposedLayoutINS4_7SwizzleILi2ELi4ELi3EEENS4_18smem_ptr_flag_bitsILi8EEENSU_INS5_IJNSA_ILi8EEESI_EEENS5_IJSI_SC_EEEEEEEvNS4_8identityENS4_23SM90_TMA_LOAD_MULTICASTES1B_vS1C_EENS_8epilogue10collective6detail29Sm90TmaWarpSpecializedAdapterINS1G_15DefaultEpilogueISK_SL_SL_NS1F_6thread17LinearCombinationISK_Li1EffLNS1K_9ScaleType4KindE0ELNS_15FloatRoundStyleE2ESK_EENS1_15EpilogueDefaultEEEEEvvEEEEvNT_6ParamsE,"aw",@nobits
	.sectionflags	@""
	.align	16
	.zero		1024


//--------------------- .nv.shared.reserved.0     --------------------------
	.section	.nv.shared.reserved.0,"aw",@nobits
	.weak		__nv_reservedSMEM_offset_0_alias
	.size		__nv_reservedSMEM_offset_0_alias, 0, 0
	.other		__nv_reservedSMEM_offset_0_alias,@"STO_CUDA_RESERVED_SHARED STV_DEFAULT"
__nv_reservedSMEM_offset_0_alias:
	.zero		0


//--------------------- .nv.global                --------------------------
	.section	.nv.global,"aw",@nobits
.nv.global:
	.type		_ZN39_INTERNAL_91e58da3_4_k_cu_3a3235d8_56584cute1_E,@object
	.size		_ZN39_INTERNAL_91e58da3_4_k_cu_3a3235d8_56584cute1_E,(_ZN39_INTERNAL_91e58da3_4_k_cu_3a3235d8_56584cuda3std3__45__cpo6cbeginE - _ZN39_INTERNAL_91e58da3_4_k_cu_3a3235d8_56584cute1_E)
_ZN39_INTERNAL_91e58da3_4_k_cu_3a3235d8_56584cute1_E:
	.zero		1
	.type		_ZN39_INTERNAL_91e58da3_4_k_cu_3a3235d8_56584cuda3std3__45__cpo6cbeginE,@object
	.size		_ZN39_INTERNAL_91e58da3_4_k_cu_3a3235d8_56584cuda3std3__45__cpo6cbeginE,(_ZN39_INTERNAL_91e58da3_4_k_cu_3a3235d8_56584cuda3std3__48in_placeE - _ZN39_INTERNAL_91e58da3_4_k_cu_3a3235d8_56584cuda3std3__45__cpo6cbeginE)
_ZN39_INTERNAL_91e58da3_4_k_cu_3a3235d8_56584cuda3std3__45__cpo6cbeginE:
	.zero		1
	.type		_ZN39_INTERNAL_91e58da3_4_k_cu_3a3235d8_56584cuda3std3__48in_placeE,@object
	.size		_ZN39_INTERNAL_91e58da3_4_k_cu_3a3235d8_56584cuda3std3__48in_placeE,(_ZN39_INTERNAL_91e58da3_4_k_cu_3a3235d8_56584cuda3std6ranges3__45__cpo9iter_moveE - _ZN39_INTERNAL_91e58da3_4_k_cu_3a3235d8_56584cuda3std3__48in_placeE)
_ZN39_INTERNAL_91e58da3_4_k_cu_3a3235d8_56584cuda3std3__48in_placeE:
	.zero		1
	.type		_ZN39_INTERNAL_91e58da3_4_k_cu_3a3235d8_56584cuda3std6ranges3__45__cpo9iter_moveE,@object
	.size		_ZN39_INTERNAL_91e58da3_4_k_cu_3a3235d8_56584cuda3std6ranges3__45__cpo9iter_moveE,(_ZN39_INTERNAL_91e58da3_4_k_cu_3a3235d8_56584cuda3std3__45__cpo5beginE - _ZN39_INTERNAL_91e58da3_4_k_cu_3a3235d8_56584cuda3std6ranges3__45__cpo9iter_moveE)
_ZN39_INTERNAL_91e58da3_4_k_cu_3a3235d8_56584cuda3std6ranges3__45__cpo9iter_moveE:
	.zero		1
	.type		_ZN39_INTERNAL_91e58da3_4_k_cu_3a3235d8_56584cuda3std3__45__cpo5beginE,@object
	.size		_ZN39_INTERNAL_91e58da3_4_k_cu_3a3235d8_56584cuda3std3__45__cpo5beginE,(_ZN39_INTERNAL_91e58da3_4_k_cu_3a3235d8_56584cuda3std3__441_GLOBAL__N__91e58da3_4_k_cu_3a3235d8_56586ignoreE - _ZN39_INTERNAL_91e58da3_4_k_cu_3a3235d8_56584cuda3std3__45__cpo5beginE)
_ZN39_INTERNAL_91e58da3_4_k_cu_3a3235d8_56584cuda3std3__45__cpo5beginE:
	.zero		1
	.type		_ZN39_INTERNAL_91e58da3_4_k_cu_3a3235d8_56584cuda3std3__441_GLOBAL__N__91e58da3_4_k_cu_3a3235d8_56586ignoreE,@object
	.size		_ZN39_INTERNAL_91e58da3_4_k_cu_3a3235d8_56584cuda3std3__441_GLOBAL__N__91e58da3_4_k_cu_3a3235d8_56586ignoreE,(_ZN39_INTERNAL_91e58da3_4_k_cu_3a3235d8_56584cute7productE - _ZN39_INTERNAL_91e58da3_4_k_cu_3a3235d8_56584cuda3std3__441_GLOBAL__N__91e58da3_4_k_cu_3a3235d8_56586ignoreE)
_ZN39_INTERNAL_91e58da3_4_k_cu_3a3235d8_56584cuda3std3__441_GLOBAL__N__91e58da3_4_k_cu_3a3235d8_56586ignoreE:
	.zero		1
	.type		_ZN39_INTERNAL_91e58da3_4_k_cu_3a3235d8_56584cute7productE,@object
	.size		_ZN39_INTERNAL_91e58da3_4_k_cu_3a3235d8_56584cute7productE,(_ZN39_INTERNAL_91e58da3_4_k_cu_3a3235d8_56584cuda3std3__45__cpo3endE - _ZN39_INTERNAL_91e58da3_4_k_cu_3a3235d8_56584cute7productE)
_ZN39_INTERNAL_91e58da3_4_k_cu_3a3235d8_56584cute7productE:
	.zero		1
	.type		_ZN39_INTERNAL_91e58da3_4_k_cu_3a3235d8_56584cuda3std3__45__cpo3endE,@object
	.size		_ZN39_INTERNAL_91e58da3_4_k_cu_3a3235d8_56584cuda3std3__45__cpo3endE,(_ZN39_INTERNAL_91e58da3_4_k_cu_3a3235d8_56584cuda3std3__419piecewise_constructE - _ZN39_INTERNAL_91e58da3_4_k_cu_3a3235d8_56584cuda3std3__45__cpo3endE)
_ZN39_INTERNAL_91e58da3_4_k_cu_3a3235d8_56584cuda3std3__45__cpo3endE:
	.zero		1
	.type		_ZN39_INTERNAL_91e58da3_4_k_cu_3a3235d8_56584cuda3std3__419piecewise_constructE,@object
	.size		_ZN39_INTERNAL_91e58da3_4_k_cu_3a3235d8_56584cuda3std3__419piecewise_constructE,(_ZN39_INTERNAL_91e58da3_4_k_cu_3a3235d8_56584cuda3std3__45__cpo4cendE - _ZN39_INTERNAL_91e58da3_4_k_cu_3a3235d8_56584cuda3std3__419piecewise_constructE)
_ZN39_INTERNAL_91e58da3_4_k_cu_3a3235d8_56584cuda3std3__419piecewise_constructE:
	.zero		1
	.type		_ZN39_INTERNAL_91e58da3_4_k_cu_3a3235d8_56584cuda3std3__45__cpo4cendE,@object
	.size		_ZN39_INTERNAL_91e58da3_4_k_cu_3a3235d8_56584cuda3std3__45__cpo4cendE,(_ZN39_INTERNAL_91e58da3_4_k_cu_3a3235d8_56584cuda3std6ranges3__45__cpo4swapE - _ZN39_INTERNAL_91e58da3_4_k_cu_3a3235d8_56584cuda3std3__45__cpo4cendE)
_ZN39_INTERNAL_91e58da3_4_k_cu_3a3235d8_56584cuda3std3__45__cpo4cendE:
	.zero		1
	.type		_ZN39_INTERNAL_91e58da3_4_k_cu_3a3235d8_56584cuda3std6ranges3__45__cpo4swapE,@object
	.size		_ZN39_INTERNAL_91e58da3_4_k_cu_3a3235d8_56584cuda3std6ranges3__45__cpo4swapE,(.L_7 - _ZN39_INTERNAL_91e58da3_4_k_cu_3a3235d8_56584cuda3std6ranges3__45__cpo4swapE)
_ZN39_INTERNAL_91e58da3_4_k_cu_3a3235d8_56584cuda3std6ranges3__45__cpo4swapE:
	.zero		1
.L_7:


//--------------------- .nv.constant0._ZN7cutlass13device_kernelINS_4gemm6kernel13GemmUniversalIN4cute5tupleIJiiiiEEENS1_10collective13CollectiveMmaINS1_37MainloopSm90TmaGmmaWarpSpecializedFP8ILi5ENS5_IJNS4_1CILi2EEENSA_ILi1EEESC_EEENS1_35KernelTmaWarpSpecializedCooperativeEEENS5_IJNSA_ILi256EEENSA_ILi128EEENSA_ILi64EEEEEENS_12float_e5m2_tENS5_IJlSC_lEEESK_SL_NS4_8TiledMMAINS4_8MMA_AtomIJNS4_4SM904GMMA31MMA_64x128x32_F32E5M2E5M2_SS_TNILNSP_7ScaleInE1ELSR_1EEEEEENS4_6LayoutISD_NS5_IJSC_NSA_ILi0EEESV_EEEEENS5_IJNS4_10UnderscoreESY_SY_EEEEENS4_13SM90_TMA_LOADENS4_14ComposedLayoutINS4_7SwizzleILi2ELi4ELi3EEENS4_18smem_ptr_flag_bitsILi8EEENSU_INS5_IJNSA_ILi8EEESI_EEENS5_IJSI_SC_EEEEEEEvNS4_8identityENS4_23SM90_TMA_LOAD_MULTICASTES1B_vS1C_EENS_8epilogue10collective6detail29Sm90TmaWarpSpecializedAdapterINS1G_15DefaultEpilogueISK_SL_SL_NS1F_6thread17LinearCombinationISK_Li1EffLNS1K_9ScaleType4KindE0ELNS_15FloatRoundStyleE2ESK_EENS1_15EpilogueDefaultEEEEEvvEEEEvNT_6ParamsE --------------------------
	.section	.nv.constant0._ZN7cutlass13device_kernelINS_4gemm6kernel13GemmUniversalIN4cute5tupleIJiiiiEEENS1_10collective13CollectiveMmaINS1_37MainloopSm90TmaGmmaWarpSpecializedFP8ILi5ENS5_IJNS4_1CILi2EEENSA_ILi1EEESC_EEENS1_35KernelTmaWarpSpecializedCooperativeEEENS5_IJNSA_ILi256EEENSA_ILi128EEENSA_ILi64EEEEEENS_12float_e5m2_tENS5_IJlSC_lEEESK_SL_NS4_8TiledMMAINS4_8MMA_AtomIJNS4_4SM904GMMA31MMA_64x128x32_F32E5M2E5M2_SS_TNILNSP_7ScaleInE1ELSR_1EEEEEENS4_6LayoutISD_NS5_IJSC_NSA_ILi0EEESV_EEEEENS5_IJNS4_10UnderscoreESY_SY_EEEEENS4_13SM90_TMA_LOADENS4_14ComposedLayoutINS4_7SwizzleILi2ELi4ELi3EEENS4_18smem_ptr_flag_bitsILi8EEENSU_INS5_IJNSA_ILi8EEESI_EEENS5_IJSI_SC_EEEEEEEvNS4_8identityENS4_23SM90_TMA_LOAD_MULTICASTES1B_vS1C_EENS_8epilogue10collective6detail29Sm90TmaWarpSpecializedAdapterINS1G_15DefaultEpilogueISK_SL_SL_NS1F_6thread17LinearCombinationISK_Li1EffLNS1K_9ScaleType4KindE0ELNS_15FloatRoundStyleE2ESK_EENS1_15EpilogueDefaultEEEEEvvEEEEvNT_6ParamsE,"a",@progbits
	.sectionflags	@""
	.align	4
.nv.constant0._ZN7cutlass13device_kernelINS_4gemm6kernel13GemmUniversalIN4cute5tupleIJiiiiEEENS1_10collective13CollectiveMmaINS1_37MainloopSm90TmaGmmaWarpSpecializedFP8ILi5ENS5_IJNS4_1CILi2EEENSA_ILi1EEESC_EEENS1_35KernelTmaWarpSpecializedCooperativeEEENS5_IJNSA_ILi256EEENSA_ILi128EEENSA_ILi64EEEEEENS_12float_e5m2_tENS5_IJlSC_lEEESK_SL_NS4_8TiledMMAINS4_8MMA_AtomIJNS4_4SM904GMMA31MMA_64x128x32_F32E5M2E5M2_SS_TNILNSP_7ScaleInE1ELSR_1EEEEEENS4_6LayoutISD_NS5_IJSC_NSA_ILi0EEESV_EEEEENS5_IJNS4_10UnderscoreESY_SY_EEEEENS4_13SM90_TMA_LOADENS4_14ComposedLayoutINS4_7SwizzleILi2ELi4ELi3EEENS4_18smem_ptr_flag_bitsILi8EEENSU_INS5_IJNSA_ILi8EEESI_EEENS5_IJSI_SC_EEEEEEEvNS4_8identityENS4_23SM90_TMA_LOAD_MULTICASTES1B_vS1C_EENS_8epilogue10collective6detail29Sm90TmaWarpSpecializedAdapterINS1G_15DefaultEpilogueISK_SL_SL_NS1F_6thread17LinearCombinationISK_Li1EffLNS1K_9ScaleType4KindE0ELNS_15FloatRoundStyleE2ESK_EENS1_15EpilogueDefaultEEEEEvvEEEEvNT_6ParamsE:
	.zero		1664


//--------------------- SYMBOLS --------------------------

	.type		.nv.reservedSmem.offset0,@object
	.size		.nv.reservedSmem.offset0,0x4
